	.target	sm_90a

	.elftype	@"ET_EXEC"


//--------------------- .note.nv.tkinfo           --------------------------
	.section	.note.nv.tkinfo,"",@"SHT_NOTE"
	.sectionflags	@"SHF_NOTE_NV_TKINFO"
	.tkinfo
        /*0018*/ 	.word	0x00000002
        /*0030*/ 	.string	""
        /*0030*/ 	.string	"ptxas"
        /*0030*/ 	.string	"Cuda compilation tools, release 13.0, V13.0.88"
        /*0030*/ 	.string	"Build cuda_13.0.r13.0/compiler.36424714_0"
        /*0030*/ 	.string	"-v  -suppress-debug-info  -lineinfo  -arch sm_90a "



//--------------------- .note.nv.cuinfo           --------------------------
	.section	.note.nv.cuinfo,"",@"SHT_NOTE"
	.sectionflags	@"SHF_NOTE_NV_CUINFO"
        /*0018*/ 	.short	0x0002
        /*001a*/ 	.short	0x005a
        /*001c*/ 	.short	0x0082
	.zero		2


//--------------------- .nv.info                  --------------------------
	.section	.nv.info,"",@"SHT_CUDA_INFO"
	.align	4


	//----- nvinfo : EIATTR_REGCOUNT
	.align		4
        /*0000*/ 	.byte	0x04, 0x2f
        /*0002*/ 	.short	(.L_1 - .L_0)
	.align		4
.L_0:
        /*0004*/ 	.word	index@(gluon_wgmma)
        /*0008*/ 	.word	0x0000003a


	//----- nvinfo : EIATTR_FRAME_SIZE
	.align		4
.L_1:
        /*000c*/ 	.byte	0x04, 0x11
        /*000e*/ 	.short	(.L_3 - .L_2)
	.align		4
.L_2:
        /*0010*/ 	.word	index@(gluon_wgmma)
        /*0014*/ 	.word	0x00000000


	//----- nvinfo : EIATTR_MIN_STACK_SIZE
	.align		4
.L_3:
        /*0018*/ 	.byte	0x04, 0x12
        /*001a*/ 	.short	(.L_5 - .L_4)
	.align		4
.L_4:
        /*001c*/ 	.word	index@(gluon_wgmma)
        /*0020*/ 	.word	0x00000000
.L_5:


//--------------------- .nv.compat                --------------------------
	.section	.nv.compat,"",@"SHT_CUDA_COMPAT_INFO"
	.align	4
        /*0000*/ 	.byte	0x02, 0x09, 0x01, 0x00, 0x02, 0x02, 0x04, 0x00, 0x02, 0x05, 0x05, 0x00, 0x03, 0x07, 0x01, 0x01
        /*0010*/ 	.byte	0x02, 0x03, 0x03, 0x00, 0x02, 0x06, 0x01, 0x00, 0x04, 0x0b, 0x08, 0x00, 0x00, 0x00, 0x00, 0x00
        /*0020*/ 	.byte	0x00, 0x00, 0x00, 0x00


//--------------------- .nv.info.gluon_wgmma      --------------------------
	.section	.nv.info.gluon_wgmma,"",@"SHT_CUDA_INFO"
	.sectionflags	@""
	.align	4


	//----- nvinfo : EIATTR_CUDA_API_VERSION
	.align		4
        /*0000*/ 	.byte	0x04, 0x37
        /*0002*/ 	.short	(.L_7 - .L_6)
.L_6:
        /*0004*/ 	.word	0x00000082


	//----- nvinfo : EIATTR_KPARAM_INFO
	.align		4
.L_7:
        /*0008*/ 	.byte	0x04, 0x17
        /*000a*/ 	.short	(.L_9 - .L_8)
.L_8:
        /*000c*/ 	.word	0x00000000
        /*0010*/ 	.short	0x000a
        /*0012*/ 	.short	0x0048
        /*0014*/ 	.byte	0x00, 0xf4, 0x21, 0x00


	//----- nvinfo : EIATTR_KPARAM_INFO
	.align		4
.L_9:
        /*0018*/ 	.byte	0x04, 0x17
        /*001a*/ 	.short	(.L_11 - .L_10)
.L_10:
        /*001c*/ 	.word	0x00000000
        /*0020*/ 	.short	0x0009
        /*0022*/ 	.short	0x0040
        /*0024*/ 	.byte	0x00, 0xf4, 0x21, 0x00


	//----- nvinfo : EIATTR_KPARAM_INFO
	.align		4
.L_11:
        /*0028*/ 	.byte	0x04, 0x17
        /*002a*/ 	.short	(.L_13 - .L_12)
.L_12:
        /*002c*/ 	.word	0x00000000
        /*0030*/ 	.short	0x0008
        /*0032*/ 	.short	0x0038
        /*0034*/ 	.byte	0x00, 0xf0, 0x21, 0x00


	//----- nvinfo : EIATTR_KPARAM_INFO
	.align		4
.L_13:
        /*0038*/ 	.byte	0x04, 0x17
        /*003a*/ 	.short	(.L_15 - .L_14)
.L_14:
        /*003c*/ 	.word	0x00000000
        /*0040*/ 	.short	0x0007
        /*0042*/ 	.short	0x0030
        /*0044*/ 	.byte	0x00, 0xf0, 0x21, 0x00


	//----- nvinfo : EIATTR_KPARAM_INFO
	.align		4
.L_15:
        /*0048*/ 	.byte	0x04, 0x17
        /*004a*/ 	.short	(.L_17 - .L_16)
.L_16:
        /*004c*/ 	.word	0x00000000
        /*0050*/ 	.short	0x0006
        /*0052*/ 	.short	0x0028
        /*0054*/ 	.byte	0x00, 0xf0, 0x21, 0x00


	//----- nvinfo : EIATTR_KPARAM_INFO
	.align		4
.L_17:
        /*0058*/ 	.byte	0x04, 0x17
        /*005a*/ 	.short	(.L_19 - .L_18)
.L_18:
        /*005c*/ 	.word	0x00000000
        /*0060*/ 	.short	0x0005
        /*0062*/ 	.short	0x0020
        /*0064*/ 	.byte	0x00, 0xf0, 0x11, 0x00


	//----- nvinfo : EIATTR_KPARAM_INFO
	.align		4
.L_19:
        /*0068*/ 	.byte	0x04, 0x17
        /*006a*/ 	.short	(.L_21 - .L_20)
.L_20:
        /*006c*/ 	.word	0x00000000
        /*0070*/ 	.short	0x0004
        /*0072*/ 	.short	0x001c
        /*0074*/ 	.byte	0x00, 0xf0, 0x11, 0x00


	//----- nvinfo : EIATTR_KPARAM_INFO
	.align		4
.L_21:
        /*0078*/ 	.byte	0x04, 0x17
        /*007a*/ 	.short	(.L_23 - .L_22)
.L_22:
        /*007c*/ 	.word	0x00000000
        /*0080*/ 	.short	0x0003
        /*0082*/ 	.short	0x0018
        /*0084*/ 	.byte	0x00, 0xf0, 0x11, 0x00


	//----- nvinfo : EIATTR_KPARAM_INFO
	.align		4
.L_23:
        /*0088*/ 	.byte	0x04, 0x17
        /*008a*/ 	.short	(.L_25 - .L_24)
.L_24:
        /*008c*/ 	.word	0x00000000
        /*0090*/ 	.short	0x0002
        /*0092*/ 	.short	0x0010
        /*0094*/ 	.byte	0x00, 0xf4, 0x21, 0x00


	//----- nvinfo : EIATTR_KPARAM_INFO
	.align		4
.L_25:
        /*0098*/ 	.byte	0x04, 0x17
        /*009a*/ 	.short	(.L_27 - .L_26)
.L_26:
        /*009c*/ 	.word	0x00000000
        /*00a0*/ 	.short	0x0001
        /*00a2*/ 	.short	0x0008
        /*00a4*/ 	.byte	0x00, 0xf4, 0x21, 0x00


	//----- nvinfo : EIATTR_KPARAM_INFO
	.align		4
.L_27:
        /*00a8*/ 	.byte	0x04, 0x17
        /*00aa*/ 	.short	(.L_29 - .L_28)
.L_28:
        /*00ac*/ 	.word	0x00000000
        /*00b0*/ 	.short	0x0000
        /*00b2*/ 	.short	0x0000
        /*00b4*/ 	.byte	0x00, 0xf4, 0x21, 0x00


	//----- nvinfo : EIATTR_SPARSE_MMA_MASK
	.align		4
.L_29:
        /*00b8*/ 	.byte	0x03, 0x50
        /*00ba*/ 	.short	0x0000


	//----- nvinfo : EIATTR_MAXREG_COUNT
	.align		4
        /*00bc*/ 	.byte	0x03, 0x1b
        /*00be*/ 	.short	0x00ff


	//----- nvinfo : EIATTR_NUM_BARRIERS
	.align		4
        /*00c0*/ 	.byte	0x02, 0x4c
        /*00c2*/ 	.byte	0x01
	.zero		1


	//----- nvinfo : EIATTR_MERCURY_ISA_VERSION
	.align		4
        /*00c4*/ 	.byte	0x03, 0x5f
        /*00c6*/ 	.short	0x0101


	//----- nvinfo : EIATTR_INT_WARP_WIDE_INSTR_OFFSETS
	.align		4
        /*00c8*/ 	.byte	0x04, 0x31
        /*00ca*/ 	.short	(.L_31 - .L_30)


	//   ....[0]....
.L_30:
        /*00cc*/ 	.word	0x00001270


	//   ....[1]....
        /*00d0*/ 	.word	0x00001290


	//   ....[2]....
        /*00d4*/ 	.word	0x00001340


	//   ....[3]....
        /*00d8*/ 	.word	0x000015f0


	//   ....[4]....
        /*00dc*/ 	.word	0x00001600


	//   ....[5]....
        /*00e0*/ 	.word	0x00001670


	//   ....[6]....
        /*00e4*/ 	.word	0x00001680


	//   ....[7]....
        /*00e8*/ 	.word	0x00001b20


	//   ....[8]....
        /*00ec*/ 	.word	0x00001b40


	//----- nvinfo : EIATTR_COOP_GROUP_MASK_REGIDS
	.align		4
.L_31:
        /*00f0*/ 	.byte	0x04, 0x29
        /*00f2*/ 	.short	(.L_33 - .L_32)


	//   ....[0]....
.L_32:
        /*00f4*/ 	.word	0xffffffff


	//   ....[1]....
        /*00f8*/ 	.word	0xffffffff


	//   ....[2]....
        /*00fc*/ 	.word	0xffffffff


	//----- nvinfo : EIATTR_COOP_GROUP_INSTR_OFFSETS
	.align		4
.L_33:
        /*0100*/ 	.byte	0x04, 0x28
        /*0102*/ 	.short	(.L_35 - .L_34)


	//   ....[0]....
.L_34:
        /*0104*/ 	.word	0x00000140


	//   ....[1]....
        /*0108*/ 	.word	0x000006e0


	//   ....[2]....
        /*010c*/ 	.word	0x00000cb0


	//----- nvinfo : EIATTR_MBARRIER_INSTR_OFFSETS
	.align		4
.L_35:
        /*0110*/ 	.byte	0x04, 0x39
        /*0112*/ 	.short	(.L_37 - .L_36)


	//   ....[0]....
.L_36:
        /*0114*/ 	.word	0x000013c0
        /*0118*/ 	.word	0x000000ff
        /*011c*/ 	.word	0x0000c000
        /*0120*/ 	.short	0x0100
        /*0122*/ 	.byte	0x10
	.zero		1


	//   ....[1]....
        /*0124*/ 	.word	0x000013e0
        /*0128*/ 	.word	0x000000ff
        /*012c*/ 	.word	0x0000c008
        /*0130*/ 	.short	0x0100
        /*0132*/ 	.byte	0x10
	.zero		1


	//   ....[2]....
        /*0134*/ 	.word	0x00001730
        /*0138*/ 	.word	0x000000ff
        /*013c*/ 	.word	0x0000c000
        /*0140*/ 	.short	0x010a
        /*0142*/ 	.byte	0x14
	.zero		1


	//   ....[3]....
        /*0144*/ 	.word	0x00001a80
        /*0148*/ 	.word	0x000000ff
        /*014c*/ 	.word	0x0000c000
        /*0150*/ 	.short	0x0108
        /*0152*/ 	.byte	0x10
	.zero		1


	//   ....[4]....
        /*0154*/ 	.word	0x00001b90
        /*0158*/ 	.word	0x000000ff
        /*015c*/ 	.word	0x0000c008
        /*0160*/ 	.short	0x0108
        /*0162*/ 	.byte	0x10
	.zero		1


	//   ....[5]....
        /*0164*/ 	.word	0x00001d40
        /*0168*/ 	.word	0x000000ff
        /*016c*/ 	.word	0x0000c000
        /*0170*/ 	.short	0x010a
        /*0172*/ 	.byte	0x14
	.zero		1


	//----- nvinfo : EIATTR_NUM_MBARRIERS
	.align		4
.L_37:
        /*0174*/ 	.byte	0x03, 0x38
        /*0176*/ 	.short	0x0002


	//----- nvinfo : EIATTR_EXIT_INSTR_OFFSETS
	.align		4
        /*0178*/ 	.byte	0x04, 0x1c
        /*017a*/ 	.short	(.L_39 - .L_38)


	//   ....[0]....
.L_38:
        /*017c*/ 	.word	0x00001d30


	//----- nvinfo : EIATTR_REQNTID
	.align		4
.L_39:
        /*0180*/ 	.byte	0x04, 0x10
        /*0182*/ 	.short	(.L_41 - .L_40)
.L_40:
        /*0184*/ 	.word	0x00000100
        /*0188*/ 	.word	0x00000001
        /*018c*/ 	.word	0x00000001


	//----- nvinfo : EIATTR_CRS_STACK_SIZE
	.align		4
.L_41:
        /*0190*/ 	.byte	0x04, 0x1e
        /*0192*/ 	.short	(.L_43 - .L_42)
.L_42:
        /*0194*/ 	.word	0x00000000


	//----- nvinfo : EIATTR_CBANK_PARAM_SIZE
	.align		4
.L_43:
        /*0198*/ 	.byte	0x03, 0x19
        /*019a*/ 	.short	0x0050


	//----- nvinfo : EIATTR_PARAM_CBANK
	.align		4
        /*019c*/ 	.byte	0x04, 0x0a
        /*019e*/ 	.short	(.L_45 - .L_44)
	.align		4
.L_44:
        /*01a0*/ 	.word	index@(.nv.constant0.gluon_wgmma)
        /*01a4*/ 	.short	0x0210
        /*01a6*/ 	.short	0x0050


	//----- nvinfo : EIATTR_SW_WAR
	.align		4
.L_45:
        /*01a8*/ 	.byte	0x04, 0x36
        /*01aa*/ 	.short	(.L_47 - .L_46)
.L_46:
        /*01ac*/ 	.word	0x00000008
.L_47:


//--------------------- .nv.callgraph             --------------------------
	.section	.nv.callgraph,"",@"SHT_CUDA_CALLGRAPH"
	.align	4
	.sectionentsize	8
	.align		4
        /*0000*/ 	.word	0x00000000
	.align		4
        /*0004*/ 	.word	0xffffffff
	.align		4
        /*0008*/ 	.word	0x00000000
	.align		4
        /*000c*/ 	.word	0xfffffffe
	.align		4
        /*0010*/ 	.word	0x00000000
	.align		4
        /*0014*/ 	.word	0xfffffffd
	.align		4
        /*0018*/ 	.word	0x00000000
	.align		4
        /*001c*/ 	.word	0xfffffffc


//--------------------- .text.gluon_wgmma         --------------------------
	.section	.text.gluon_wgmma,"ax",@progbits
	.align	128
        .global         gluon_wgmma
        .type           gluon_wgmma,@function
        .size           gluon_wgmma,(.L_x_53 - gluon_wgmma)
        .other          gluon_wgmma,@"STO_CUDA_ENTRY STV_DEFAULT"
gluon_wgmma:
.text.gluon_wgmma:
[----:B------:R-:W-:Y:S01]  /*0000*/  LDC R1, c[0x0][0x28] ;  /* 0x00000a00ff017b82 */ /* 0x000fe20000000800 */
[----:B------:R-:W1:Y:S07]  /*0010*/  S2R R0, SR_TID.X ;  /* 0x0000000000007919 */ /* 0x000e6e0000002100 */
[----:B------:R-:W2:Y:S01]  /*0020*/  S2UR UR4, SR_CgaCtaId ;  /* 0x00000000000479c3 */ /* 0x000ea20000008800 */
[----:B------:R-:W-:Y:S01]  /*0030*/  UMOV UR16, 0x400 ;  /* 0x0000040000107882 */ /* 0x000fe20000000000 */
[----:B------:R-:W-:Y:S01]  /*0040*/  ULDC UR6, c[0x0][0xc] ;  /* 0x0000030000067ab9 */ /* 0x000fe20000000800 */
[----:B------:R-:W-:Y:S01]  /*0050*/  ULDC.64 UR28, c[0x0][0x250] ;  /* 0x00009400001c7ab9 */ /* 0x000fe20000000a00 */
[----:B------:R-:W-:Y:S04]  /*0060*/  BSSY B0, `(.L_x_0) ;  /* 0x000001e000007945 */ /* 0x000fe80003800000 */
[----:B------:R-:W3:Y:S08]  /*0070*/  LDC R9, c[0x0][0x230] ;  /* 0x00008c00ff097b82 */ /* 0x000ef00000000800 */
[----:B------:R-:W-:Y:S08]  /*0080*/  S2UR UR30, SR_CTAID.Y ;  /* 0x00000000001e79c3 */ /* 0x000ff00000002600 */
[----:B------:R-:W4:Y:S01]  /*0090*/  S2UR UR5, SR_CTAID.Z ;  /* 0x00000000000579c3 */ /* 0x000f220000002700 */
[----:B--2---:R-:W-:-:S03]  /*00a0*/  ULEA UR16, UR4, UR16, 0x18 ;  /* 0x0000001004107291 */ /* 0x004fc6000f8ec03f */
[----:B------:R-:W-:Y:S01]  /*00b0*/  ULDC UR4, c[0x0][0x10] ;  /* 0x0000040000047ab9 */ /* 0x000fe20000000800 */
[----:B-1----:R-:W-:-:S03]  /*00c0*/  LOP3.LUT R7, R0, 0xff, RZ, 0xc0, !PT ;  /* 0x000000ff00077812 */ /* 0x002fc600078ec0ff */
[----:B------:R-:W1:Y:S01]  /*00d0*/  S2UR UR31, SR_CTAID.X ;  /* 0x00000000001f79c3 */ /* 0x000e620000002500 */
[----:B---3--:R-:W-:Y:S01]  /*00e0*/  VIADD R6, R9, 0xffffffff ;  /* 0xffffffff09067836 */ /* 0x008fe20000000000 */
[C---:B------:R-:W-:Y:S02]  /*00f0*/  ISETP.GE.U32.AND P0, PT, R7.reuse, 0x20, PT ;  /* 0x000000200700780c */ /* 0x040fe40003f06070 */
[C---:B------:R-:W-:Y:S02]  /*0100*/  ISETP.NE.U32.AND P2, PT, R7.reuse, RZ, PT ;  /* 0x000000ff0700720c */ /* 0x040fe40003f45070 */
[----:B------:R-:W-:Y:S02]  /*0110*/  LEA R3, R7, UR16, 0x2 ;  /* 0x0000001007037c11 */ /* 0x000fe4000f8e10ff */
[----:B------:R-:W2:Y:S07]  /*0120*/  LDC R2, c[0x0][0x228] ;  /* 0x00008a00ff027b82 */ /* 0x000eae0000000800 */
[----:B------:R3:W-:Y:S01]  /*0130*/  @!P0 STS [R3], RZ ;  /* 0x000000ff03008388 */ /* 0x0007e20000000800 */
[----:B------:R-:W-:-:S03]  /*0140*/  NOP ;  /* 0x0000000000007918 */ /* 0x000fc60000000000 */
[----:B------:R3:W-:Y:S01]  /*0150*/  @!P2 STS [UR16+0x20], R6 ;  /* 0x00002006ff00a988 */ /* 0x0007e20008000810 */
[----:B----4-:R-:W-:-:S04]  /*0160*/  UIMAD UR4, UR5, UR4, UR30 ;  /* 0x00000004050472a4 */ /* 0x010fc8000f8e021e */
[----:B-1----:R-:W-:-:S04]  /*0170*/  UIMAD UR4, UR4, UR6, UR31 ;  /* 0x00000006040472a4 */ /* 0x002fc8000f8e021f */
[----:B------:R-:W-:Y:S01]  /*0180*/  UIMAD UR5, UR4, 0x180, URZ ;  /* 0x00000180040578a4 */ /* 0x000fe2000f8e023f */
[----:B--2---:R-:W-:Y:S02]  /*0190*/  VIADD R2, R2, 0xffffffff ;  /* 0xffffffff02027836 */ /* 0x004fe40000000000 */
[----:B------:R-:W-:Y:S01]  /*01a0*/  UMOV UR4, URZ ;  /* 0x0000003f00047c82 */ /* 0x000fe20008000000 */
[----:B------:R-:W-:-:S04]  /*01b0*/  UIADD3 UR24, UP0, UR5, UR28, URZ ;  /* 0x0000001c05187290 */ /* 0x000fc8000ff1e03f */
[----:B------:R-:W-:Y:S01]  /*01c0*/  ULEA.HI.X.SX32 UR25, UR5, UR29, 0x1, UP0 ;  /* 0x0000001d05197291 */ /* 0x000fe200080f0e3f */
[----:B---3--:R-:W-:Y:S11]  /*01d0*/  @P2 BRA `(.L_x_1) ;  /* 0x0000000000182947 */ /* 0x008ff60003800000 */
[----:B------:R-:W1:Y:S01]  /*01e0*/  LDS R4, [UR16+0x8] ;  /* 0x00000810ff047984 */ /* 0x000e620008000800 */
[----:B------:R-:W2:Y:S01]  /*01f0*/  LDC.64 R10, c[0x0][0x210] ;  /* 0x00008400ff0a7b82 */ /* 0x000ea20000000a00 */
[----:B------:R-:W-:Y:S02]  /*0200*/  IMAD.MOV.U32 R5, RZ, RZ, 0x70 ;  /* 0x00000070ff057424 */ /* 0x000fe400078e00ff */
[----:B--2---:R2:W-:Y:S03]  /*0210*/  STS.64 [UR16], R10 ;  /* 0x0000000aff007988 */ /* 0x0045e60008000a10 */
[----:B-1----:R-:W-:-:S05]  /*0220*/  LOP3.LUT R4, R4, 0x10, R5, 0xd8, !PT ;  /* 0x0000001004047812 */ /* 0x002fca00078ed805 */
[----:B------:R2:W-:Y:S02]  /*0230*/  STS [UR16+0x8], R4 ;  /* 0x00000804ff007988 */ /* 0x0005e40008000810 */
.L_x_1:
[----:B------:R-:W-:Y:S05]  /*0240*/  BSYNC B0 ;  /* 0x0000000000007941 */ /* 0x000fea0003800000 */
.L_x_0:
[----:B------:R-:W-:Y:S04]  /*0250*/  BSSY B0, `(.L_x_2) ;  /* 0x000000a000007945 */ /* 0x000fe80003800000 */
[----:B------:R-:W-:Y:S05]  /*0260*/  @P2 BRA `(.L_x_3) ;  /* 0x0000000000202947 */ /* 0x000fea0003800000 */
[----:B--2---:R-:W1:Y:S01]  /*0270*/  LDS R4, [UR16+0x34] ;  /* 0x00003410ff047984 */ /* 0x004e620008000800 */
[----:B------:R-:W-:Y:S02]  /*0280*/  IMAD.MOV.U32 R5, RZ, RZ, 0x7f000000 ;  /* 0x7f000000ff057424 */ /* 0x000fe400078e00ff */
[----:B------:R-:W-:Y:S01]  /*0290*/  @!P2 IMAD.MOV.U32 R8, RZ, RZ, 0x7f ;  /* 0x0000007fff08a424 */ /* 0x000fe200078e00ff */
[----:B------:R-:W2:Y:S02]  /*02a0*/  @!P2 LDS R11, [UR16+0x38] ;  /* 0x00003810ff0ba984 */ /* 0x000ea40008000800 */
[----:B-1----:R-:W-:Y:S02]  /*02b0*/  LOP3.LUT R4, R4, 0xff000000, R5, 0xb8, !PT ;  /* 0xff00000004047812 */ /* 0x002fe400078eb805 */
[----:B--2---:R-:W-:-:S03]  /*02c0*/  @!P2 LOP3.LUT R5, R11, 0xff, R8, 0xb8, !PT ;  /* 0x000000ff0b05a812 */ /* 0x004fc600078eb808 */
[----:B------:R1:W-:Y:S04]  /*02d0*/  STS [UR16+0x34], R4 ;  /* 0x00003404ff007988 */ /* 0x0003e80008000810 */
[----:B------:R1:W-:Y:S02]  /*02e0*/  @!P2 STS [UR16+0x38], R5 ;  /* 0x00003805ff00a988 */ /* 0x0003e40008000810 */
.L_x_3:
[----:B------:R-:W-:Y:S05]  /*02f0*/  BSYNC B0 ;  /* 0x0000000000007941 */ /* 0x000fea0003800000 */
.L_x_2:
[----:B------:R-:W-:Y:S04]  /*0300*/  BSSY B0, `(.L_x_4) ;  /* 0x000000a000007945 */ /* 0x000fe80003800000 */
[----:B------:R-:W-:Y:S05]  /*0310*/  @P2 BRA `(.L_x_5) ;  /* 0x0000000000202947 */ /* 0x000fea0003800000 */
[----:B-12---:R-:W1:Y:S01]  /*0320*/  LDS R4, [UR16+0x1c] ;  /* 0x00001c10ff047984 */ /* 0x006e620008000800 */
[----:B------:R-:W2:Y:S03]  /*0330*/  LDC.64 R12, c[0x0][0x238] ;  /* 0x00008e00ff0c7b82 */ /* 0x000ea60000000a00 */
[----:B------:R3:W-:Y:S01]  /*0340*/  STS [UR16+0x24], R2 ;  /* 0x00002402ff007988 */ /* 0x0007e20008000810 */
[--C-:B--2---:R-:W-:Y:S02]  /*0350*/  SHF.R.U32.HI R11, RZ, 0x4, R13.reuse ;  /* 0x00000004ff0b7819 */ /* 0x104fe4000001160d */
[----:B------:R-:W-:-:S05]  /*0360*/  SHF.R.U64 R5, R12, 0x4, R13 ;  /* 0x000000040c057819 */ /* 0x000fca000000120d */
[----:B------:R3:W-:Y:S01]  /*0370*/  STS [UR16+0xc], R5 ;  /* 0x00000c05ff007988 */ /* 0x0007e20008000810 */
[----:B-1----:R-:W-:-:S05]  /*0380*/  LOP3.LUT R4, R4, 0xf, R11, 0xb8, !PT ;  /* 0x0000000f04047812 */ /* 0x002fca00078eb80b */
[----:B------:R3:W-:Y:S02]  /*0390*/  STS [UR16+0x1c], R4 ;  /* 0x00001c04ff007988 */ /* 0x0007e40008000810 */
.L_x_5:
[----:B------:R-:W-:Y:S05]  /*03a0*/  BSYNC B0 ;  /* 0x0000000000007941 */ /* 0x000fea0003800000 */
.L_x_4:
[----:B------:R-:W-:Y:S04]  /*03b0*/  BSSY B1, `(.L_x_6) ;  /* 0x000001d000017945 */ /* 0x000fe80003800000 */
[----:B------:R-:W-:Y:S04]  /*03c0*/  BSSY B0, `(.L_x_7) ;  /* 0x0000018000007945 */ /* 0x000fe80003800000 */
[----:B------:R-:W-:Y:S05]  /*03d0*/  @P2 BRA `(.L_x_8) ;  /* 0x00000000001c2947 */ /* 0x000fea0003800000 */
[----:B-123--:R-:W1:Y:S02]  /*03e0*/  LDS R4, [UR16+0x34] ;  /* 0x00003410ff047984 */ /* 0x00ee640008000800 */
[----:B-1----:R-:W-:-:S05]  /*03f0*/  LOP3.LUT R4, R4, 0x7, RZ, 0xb8, !PT ;  /* 0x0000000704047812 */ /* 0x002fca00078eb8ff */
[----:B------:R1:W-:Y:S01]  /*0400*/  STS [UR16+0x34], R4 ;  /* 0x00003404ff007988 */ /* 0x0003e20008000810 */
[----:B------:R-:W-:Y:S05]  /*0410*/  @P2 BRA `(.L_x_9) ;  /* 0x00000000001c2947 */ /* 0x000fea0003800000 */
[----:B-1----:R-:W1:Y:S02]  /*0420*/  LDS R4, [UR16+0x34] ;  /* 0x00003410ff047984 */ /* 0x002e640008000800 */
[----:B-1----:R-:W-:-:S05]  /*0430*/  LOP3.LUT R4, R4, 0x38, RZ, 0xb8, !PT ;  /* 0x0000003804047812 */ /* 0x002fca00078eb8ff */
[----:B------:R4:W-:Y:S02]  /*0440*/  STS [UR16+0x34], R4 ;  /* 0x00003404ff007988 */ /* 0x0009e40008000810 */
.L_x_8:
[----:B------:R-:W-:Y:S05]  /*0450*/  @P2 BRA `(.L_x_10) ;  /* 0x00000000001c2947 */ /* 0x000fea0003800000 */
[----:B-1234-:R-:W1:Y:S02]  /*0460*/  LDS R4, [UR16+0x8] ;  /* 0x00000810ff047984 */ /* 0x01ee640008000800 */
[----:B-1----:R-:W-:-:S05]  /*0470*/  LOP3.LUT R4, R4, 0x780, RZ, 0xb8, !PT ;  /* 0x0000078004047812 */ /* 0x002fca00078eb8ff */
[----:B------:R2:W-:Y:S02]  /*0480*/  STS [UR16+0x8], R4 ;  /* 0x00000804ff007988 */ /* 0x0005e40008000810 */
.L_x_9:
[----:B------:R-:W-:Y:S05]  /*0490*/  @P2 BRA `(.L_x_11) ;  /* 0x0000000000282947 */ /* 0x000fea0003800000 */
[----:B-12---:R-:W1:Y:S02]  /*04a0*/  LDS R4, [UR16+0x8] ;  /* 0x00000810ff047984 */ /* 0x006e640008000800 */
[----:B-1----:R-:W-:-:S05]  /*04b0*/  LOP3.LUT R4, R4, 0x1800, RZ, 0xb8, !PT ;  /* 0x0000180004047812 */ /* 0x002fca00078eb8ff */
[----:B------:R5:W-:Y:S02]  /*04c0*/  STS [UR16+0x8], R4 ;  /* 0x00000804ff007988 */ /* 0x000be40008000810 */
.L_x_10:
[----:B------:R-:W-:Y:S05]  /*04d0*/  @P2 BREAK B0 ;  /* 0x0000000000002942 */ /* 0x000fea0003800000 */
[----:B------:R-:W-:Y:S05]  /*04e0*/  @P2 BRA `(.L_x_12) ;  /* 0x0000000000242947 */ /* 0x000fea0003800000 */
[----:B-1-3--:R-:W1:Y:S01]  /*04f0*/  LDS R5, [UR16+0x8] ;  /* 0x00000810ff057984 */ /* 0x00ae620008000800 */
[----:B--2-45:R-:W-:-:S05]  /*0500*/  IMAD.MOV.U32 R4, RZ, RZ, 0x6000 ;  /* 0x00006000ff047424 */ /* 0x034fca00078e00ff */
[----:B-1----:R-:W-:-:S04]  /*0510*/  LOP3.LUT R4, R5, 0x6000, R4, 0xd8, !PT ;  /* 0x0000600005047812 */ /* 0x002fc800078ed804 */
[----:B------:R-:W-:-:S05]  /*0520*/  LOP3.LUT R4, R4, 0x400000, RZ, 0xb8, !PT ;  /* 0x0040000004047812 */ /* 0x000fca00078eb8ff */
[----:B------:R3:W-:Y:S02]  /*0530*/  STS [UR16+0x8], R4 ;  /* 0x00000804ff007988 */ /* 0x0007e40008000810 */
.L_x_11:
[----:B------:R-:W-:Y:S05]  /*0540*/  BSYNC B0 ;  /* 0x0000000000007941 */ /* 0x000fea0003800000 */
.L_x_7:
[----:B-123--:R-:W1:Y:S02]  /*0550*/  @!P2 LDS R4, [UR16+0x8] ;  /* 0x00000810ff04a984 */ /* 0x00ee640008000800 */
[----:B-1----:R-:W-:-:S05]  /*0560*/  @!P2 LOP3.LUT R4, R4, 0x8000, RZ, 0xb8, !PT ;  /* 0x000080000404a812 */ /* 0x002fca00078eb8ff */
[----:B------:R1:W-:Y:S02]  /*0570*/  @!P2 STS [UR16+0x8], R4 ;  /* 0x00000804ff00a988 */ /* 0x0003e40008000810 */
.L_x_12:
[----:B------:R-:W-:Y:S05]  /*0580*/  BSYNC B1 ;  /* 0x0000000000017941 */ /* 0x000fea0003800000 */
.L_x_6:
[----:B------:R-:W-:Y:S05]  /*0590*/  WARPSYNC.ALL ;  /* 0x0000000000007948 */ /* 0x000fea0003800000 */
[----:B------:R-:W-:Y:S05]  /*05a0*/  @P0 BRA `(.L_x_13) ;  /* 0x0000000000280947 */ /* 0x000fea0003800000 */
[----:B-12345:R-:W1:Y:S01]  /*05b0*/  S2R R4, SR_LANEID ;  /* 0x0000000000047919 */ /* 0x03ee620000000000 */
[----:B------:R-:W-:Y:S05]  /*05c0*/  WARPSYNC.ALL ;  /* 0x0000000000007948 */ /* 0x000fea0003800000 */
[----:B-1----:R-:W-:-:S05]  /*05d0*/  IMAD.SHL.U32 R8, R4, 0x4, RZ ;  /* 0x0000000404087824 */ /* 0x002fca00078e00ff */
[----:B------:R-:W1:Y:S01]  /*05e0*/  LDS R11, [R8+UR16] ;  /* 0x00000010080b7984 */ /* 0x000e620008000800 */
[----:B------:R-:W-:-:S05]  /*05f0*/  IADD3 R4, P1, R8, UR24, RZ ;  /* 0x0000001808047c10 */ /* 0x000fca000ff3e0ff */
[----:B------:R-:W-:-:S05]  /*0600*/  IMAD.X R5, RZ, RZ, UR25, P1 ;  /* 0x00000019ff057e24 */ /* 0x000fca00088e06ff */
[----:B-1----:R1:W2:Y:S01]  /*0610*/  ATOMG.E.EXCH.STRONG.GPU PT, RZ, [R4], R11 ;  /* 0x0000000b04ff73a8 */ /* 0x0022a200041ee100 */
[----:B------:R-:W-:-:S04]  /*0620*/  DEPBAR {5,4,3,2,1,0} ;  /* 0x0000003f0000791a */ /* 0x000fc80000000000 */
[----:B------:R1:W-:Y:S01]  /*0630*/  UTMACCTL.IV [UR24] ;  /* 0x00000000180079b9 */ /* 0x0003e20008000000 */
[----:B------:R-:W-:Y:S01]  /*0640*/  NOP ;  /* 0x0000000000007918 */ /* 0x000fe20000000000 */
.L_x_13:
[----:B------:R-:W-:Y:S05]  /*0650*/  @P0 BRA `(.L_x_14) ;  /* 0x00000000000c0947 */ /* 0x000fea0003800000 */
[----:B------:R0:W-:Y:S01]  /*0660*/  UTMACMDFLUSH ;  /* 0x00000000000079b7 */ /* 0x0001e20000000000 */
[----:B------:R-:W-:Y:S05]  /*0670*/  @P0 BRA `(.L_x_14) ;  /* 0x0000000000040947 */ /* 0x000fea0003800000 */
[----:B------:R-:W-:-:S04]  /*0680*/  DEPBAR.LE SB0, 0x0 ;  /* 0x000080000000791a */ /* 0x000fc80000000000 */
.L_x_14:
[----:B------:R-:W-:Y:S05]  /*0690*/  WARPSYNC.ALL ;  /* 0x0000000000007948 */ /* 0x000fea0003800000 */
[----:B--2---:R-:W-:Y:S06]  /*06a0*/  BAR.SYNC.DEFER_BLOCKING 0x0 ;  /* 0x0000000000007b1d */ /* 0x004fec0000010000 */
[----:B------:R-:W-:Y:S02]  /*06b0*/  BSSY B1, `(.L_x_15) ;  /* 0x000000b000017945 */ /* 0x000fe40003800000 */
[----:B------:R-:W-:Y:S06]  /*06c0*/  BAR.SYNC.DEFER_BLOCKING 0x0 ;  /* 0x0000000000007b1d */ /* 0x000fec0000010000 */
[----:B------:R2:W-:Y:S01]  /*06d0*/  @!P0 STS [R3], RZ ;  /* 0x000000ff03008388 */ /* 0x0005e20000000800 */
[----:B------:R-:W-:Y:S01]  /*06e0*/  NOP ;  /* 0x0000000000007918 */ /* 0x000fe20000000000 */
[----:B------:R-:W-:Y:S05]  /*06f0*/  @P2 BRA `(.L_x_16) ;  /* 0x0000000000182947 */ /* 0x000fea0003800000 */
[----:B-1-345:R-:W1:Y:S01]  /*0700*/  LDS R4, [UR16+0x8] ;  /* 0x00000810ff047984 */ /* 0x03ae620008000800 */
[----:B------:R-:W3:Y:S01]  /*0710*/  LDC.64 R10, c[0x0][0x218] ;  /* 0x00008600ff0a7b82 */ /* 0x000ee20000000a00 */
[----:B------:R-:W-:Y:S02]  /*0720*/  IMAD.MOV.U32 R5, RZ, RZ, 0x70 ;  /* 0x00000070ff057424 */ /* 0x000fe400078e00ff */
[----:B---3--:R3:W-:Y:S03]  /*0730*/  STS.64 [UR16], R10 ;  /* 0x0000000aff007988 */ /* 0x0087e60008000a10 */
[----:B-1----:R-:W-:-:S05]  /*0740*/  LOP3.LUT R4, R4, 0x10, R5, 0xd8, !PT ;  /* 0x0000001004047812 */ /* 0x002fca00078ed805 */
[----:B------:R3:W-:Y:S02]  /*0750*/  STS [UR16+0x8], R4 ;  /* 0x00000804ff007988 */ /* 0x0007e40008000810 */
.L_x_16:
[----:B-1----:R-:W-:Y:S05]  /*0760*/  BSYNC B1 ;  /* 0x0000000000017941 */ /* 0x002fea0003800000 */
.L_x_15:
[----:B------:R-:W-:Y:S04]  /*0770*/  BSSY B2, `(.L_x_17) ;  /* 0x000000f000027945 */ /* 0x000fe80003800000 */
[----:B------:R-:W-:Y:S04]  /*0780*/  BSSY B1, `(.L_x_18) ;  /* 0x000000c000017945 */ /* 0x000fe80003800000 */
[----:B------:R-:W-:Y:S05]  /*0790*/  @P2 BRA `(.L_x_19) ;  /* 0x0000000000282947 */ /* 0x000fea0003800000 */
[----:B---345:R-:W1:Y:S01]  /*07a0*/  LDS R4, [UR16+0x34] ;  /* 0x00003410ff047984 */ /* 0x038e620008000800 */
[----:B------:R-:W-:Y:S01]  /*07b0*/  IMAD.MOV.U32 R5, RZ, RZ, 0x7f000000 ;  /* 0x7f000000ff057424 */ /* 0x000fe200078e00ff */
[----:B------:R-:W-:Y:S05]  /*07c0*/  @P2 BREAK B1 ;  /* 0x0000000000012942 */ /* 0x000fea0003800000 */
[----:B-1----:R-:W-:-:S05]  /*07d0*/  LOP3.LUT R4, R4, 0xff000000, R5, 0xb8, !PT ;  /* 0xff00000004047812 */ /* 0x002fca00078eb805 */
[----:B------:R1:W-:Y:S01]  /*07e0*/  STS [UR16+0x34], R4 ;  /* 0x00003404ff007988 */ /* 0x0003e20008000810 */
[----:B------:R-:W-:Y:S05]  /*07f0*/  @P2 BRA `(.L_x_20) ;  /* 0x0000000000182947 */ /* 0x000fea0003800000 */
[----:B------:R-:W3:Y:S01]  /*0800*/  LDS R5, [UR16+0x38] ;  /* 0x00003810ff057984 */ /* 0x000ee20008000800 */
[----:B-1----:R-:W-:-:S05]  /*0810*/  IMAD.MOV.U32 R4, RZ, RZ, 0x3f ;  /* 0x0000003fff047424 */ /* 0x002fca00078e00ff */
[----:B---3--:R-:W-:-:S05]  /*0820*/  LOP3.LUT R4, R5, 0xff, R4, 0xb8, !PT ;  /* 0x000000ff05047812 */ /* 0x008fca00078eb804 */
[----:B------:R1:W-:Y:S02]  /*0830*/  STS [UR16+0x38], R4 ;  /* 0x00003804ff007988 */ /* 0x0003e40008000810 */
.L_x_19:
[----:B------:R-:W-:Y:S05]  /*0840*/  BSYNC B1 ;  /* 0x0000000000017941 */ /* 0x000fea0003800000 */
.L_x_18:
[----:B------:R1:W-:Y:S02]  /*0850*/  @!P2 STS [UR16+0x20], R6 ;  /* 0x00002006ff00a988 */ /* 0x0003e40008000810 */
.L_x_20:
[----:B------:R-:W-:Y:S05]  /*0860*/  BSYNC B2 ;  /* 0x0000000000027941 */ /* 0x000fea0003800000 */
.L_x_17:
[----:B------:R-:W-:Y:S05]  /*0870*/  WARPSYNC.ALL ;  /* 0x0000000000007948 */ /* 0x000fea0003800000 */
[----:B-1----:R-:W1:Y:S01]  /*0880*/  LDC R6, c[0x0][0x22c] ;  /* 0x00008b00ff067b82 */ /* 0x002e620000000800 */
[----:B------:R-:W-:Y:S01]  /*0890*/  BSSY B2, `(.L_x_21) ;  /* 0x000000b000027945 */ /* 0x000fe20003800000 */
[----:B-1----:R-:W-:-:S03]  /*08a0*/  VIADD R6, R6, 0xffffffff ;  /* 0xffffffff06067836 */ /* 0x002fc60000000000 */
[----:B------:R-:W-:Y:S05]  /*08b0*/  @P2 BRA `(.L_x_22) ;  /* 0x0000000000202947 */ /* 0x000fea0003800000 */
[----:B---345:R-:W1:Y:S01]  /*08c0*/  LDS R4, [UR16+0x1c] ;  /* 0x00001c10ff047984 */ /* 0x038e620008000800 */
[----:B------:R-:W3:Y:S03]  /*08d0*/  LDC.64 R12, c[0x0][0x240] ;  /* 0x00009000ff0c7b82 */ /* 0x000ee60000000a00 */
[----:B------:R4:W-:Y:S01]  /*08e0*/  STS [UR16+0x24], R6 ;  /* 0x00002406ff007988 */ /* 0x0009e20008000810 */
[--C-:B---3--:R-:W-:Y:S02]  /*08f0*/  SHF.R.U32.HI R11, RZ, 0x4, R13.reuse ;  /* 0x00000004ff0b7819 */ /* 0x108fe4000001160d */
[----:B------:R-:W-:-:S05]  /*0900*/  SHF.R.U64 R5, R12, 0x4, R13 ;  /* 0x000000040c057819 */ /* 0x000fca000000120d */
[----:B------:R4:W-:Y:S01]  /*0910*/  STS [UR16+0xc], R5 ;  /* 0x00000c05ff007988 */ /* 0x0009e20008000810 */
[----:B-1----:R-:W-:-:S05]  /*0920*/  LOP3.LUT R4, R4, 0xf, R11, 0xb8, !PT ;  /* 0x0000000f04047812 */ /* 0x002fca00078eb80b */
[----:B------:R4:W-:Y:S02]  /*0930*/  STS [UR16+0x1c], R4 ;  /* 0x00001c04ff007988 */ /* 0x0009e40008000810 */
.L_x_22:
[----:B------:R-:W-:Y:S05]  /*0940*/  BSYNC B2 ;  /* 0x0000000000027941 */ /* 0x000fea0003800000 */
.L_x_21:
[----:B------:R-:W-:Y:S04]  /*0950*/  BSSY B3, `(.L_x_23) ;  /* 0x000001d000037945 */ /* 0x000fe80003800000 */
[----:B------:R-:W-:Y:S04]  /*0960*/  BSSY B2, `(.L_x_24) ;  /* 0x0000018000027945 */ /* 0x000fe80003800000 */
[----:B------:R-:W-:Y:S05]  /*0970*/  @P2 BRA `(.L_x_25) ;  /* 0x00000000001c2947 */ /* 0x000fea0003800000 */
[----:B---345:R-:W1:Y:S02]  /*0980*/  LDS R4, [UR16+0x34] ;  /* 0x00003410ff047984 */ /* 0x038e640008000800 */
[----:B-1----:R-:W-:-:S05]  /*0990*/  LOP3.LUT R4, R4, 0x7, RZ, 0xb8, !PT ;  /* 0x0000000704047812 */ /* 0x002fca00078eb8ff */
[----:B------:R1:W-:Y:S01]  /*09a0*/  STS [UR16+0x34], R4 ;  /* 0x00003404ff007988 */ /* 0x0003e20008000810 */
[----:B------:R-:W-:Y:S05]  /*09b0*/  @P2 BRA `(.L_x_26) ;  /* 0x00000000001c2947 */ /* 0x000fea0003800000 */
[----:B-1----:R-:W1:Y:S02]  /*09c0*/  LDS R4, [UR16+0x34] ;  /* 0x00003410ff047984 */ /* 0x002e640008000800 */
[----:B-1----:R-:W-:-:S05]  /*09d0*/  LOP3.LUT R4, R4, 0x38, RZ, 0xb8, !PT ;  /* 0x0000003804047812 */ /* 0x002fca00078eb8ff */
[----:B------:R1:W-:Y:S02]  /*09e0*/  STS [UR16+0x34], R4 ;  /* 0x00003404ff007988 */ /* 0x0003e40008000810 */
.L_x_25:
[----:B------:R-:W-:Y:S05]  /*09f0*/  @P2 BRA `(.L_x_27) ;  /* 0x00000000001c2947 */ /* 0x000fea0003800000 */
[----:B-1-345:R-:W1:Y:S02]  /*0a00*/  LDS R4, [UR16+0x8] ;  /* 0x00000810ff047984 */ /* 0x03ae640008000800 */
[----:B-1----:R-:W-:-:S05]  /*0a10*/  LOP3.LUT R4, R4, 0x780, RZ, 0xb8, !PT ;  /* 0x0000078004047812 */ /* 0x002fca00078eb8ff */
[----:B------:R3:W-:Y:S02]  /*0a20*/  STS [UR16+0x8], R4 ;  /* 0x00000804ff007988 */ /* 0x0007e40008000810 */
.L_x_26:
[----:B------:R-:W-:Y:S05]  /*0a30*/  @P2 BRA `(.L_x_28) ;  /* 0x0000000000282947 */ /* 0x000fea0003800000 */
[----:B-1-3--:R-:W1:Y:S02]  /*0a40*/  LDS R4, [UR16+0x8] ;  /* 0x00000810ff047984 */ /* 0x00ae640008000800 */
[----:B-1----:R-:W-:-:S05]  /*0a50*/  LOP3.LUT R4, R4, 0x1800, RZ, 0xb8, !PT ;  /* 0x0000180004047812 */ /* 0x002fca00078eb8ff */
[----:B------:R1:W-:Y:S02]  /*0a60*/  STS [UR16+0x8], R4 ;  /* 0x00000804ff007988 */ /* 0x0003e40008000810 */
.L_x_27:
[----:B------:R-:W-:Y:S05]  /*0a70*/  @P2 BREAK B2 ;  /* 0x0000000000022942 */ /* 0x000fea0003800000 */
[----:B------:R-:W-:Y:S05]  /*0a80*/  @P2 BRA `(.L_x_29) ;  /* 0x0000000000242947 */ /* 0x000fea0003800000 */
[----:B-1-345:R-:W1:Y:S01]  /*0a90*/  LDS R4, [UR16+0x8] ;  /* 0x00000810ff047984 */ /* 0x03ae620008000800 */
[----:B------:R-:W-:-:S05]  /*0aa0*/  IMAD.MOV.U32 R5, RZ, RZ, 0x6000 ;  /* 0x00006000ff057424 */ /* 0x000fca00078e00ff */
[----:B-1----:R-:W-:-:S04]  /*0ab0*/  LOP3.LUT R4, R4, 0x6000, R5, 0xd8, !PT ;  /* 0x0000600004047812 */ /* 0x002fc800078ed805 */
[----:B------:R-:W-:-:S05]  /*0ac0*/  LOP3.LUT R4, R4, 0x400000, RZ, 0xb8, !PT ;  /* 0x0040000004047812 */ /* 0x000fca00078eb8ff */
[----:B------:R4:W-:Y:S02]  /*0ad0*/  STS [UR16+0x8], R4 ;  /* 0x00000804ff007988 */ /* 0x0009e40008000810 */
.L_x_28:
[----:B------:R-:W-:Y:S05]  /*0ae0*/  BSYNC B2 ;  /* 0x0000000000027941 */ /* 0x000fea0003800000 */
.L_x_24:
[----:B-1-34-:R-:W1:Y:S02]  /*0af0*/  @!P2 LDS R4, [UR16+0x8] ;  /* 0x00000810ff04a984 */ /* 0x01ae640008000800 */
[----:B-1----:R-:W-:-:S05]  /*0b00*/  @!P2 LOP3.LUT R4, R4, 0x8000, RZ, 0xb8, !PT ;  /* 0x000080000404a812 */ /* 0x002fca00078eb8ff */
[----:B------:R1:W-:Y:S02]  /*0b10*/  @!P2 STS [UR16+0x8], R4 ;  /* 0x00000804ff00a988 */ /* 0x0003e40008000810 */
.L_x_29:
[----:B------:R-:W-:Y:S05]  /*0b20*/  BSYNC B3 ;  /* 0x0000000000037941 */ /* 0x000fea0003800000 */
.L_x_23:
[----:B------:R-:W-:Y:S05]  /*0b30*/  WARPSYNC.ALL ;  /* 0x0000000000007948 */ /* 0x000fea0003800000 */
[----:B------:R-:W-:-:S04]  /*0b40*/  UIADD3 UR27, UR5, 0x80, URZ ;  /* 0x00000080051b7890 */ /* 0x000fc8000fffe03f */
[----:B------:R-:W-:-:S04]  /*0b50*/  UIADD3 UR26, UP0, UR27, UR28, URZ ;  /* 0x0000001c1b1a7290 */ /* 0x000fc8000ff1e03f */
[----:B------:R-:W-:Y:S01]  /*0b60*/  ULEA.HI.X.SX32 UR27, UR27, UR29, 0x1, UP0 ;  /* 0x0000001d1b1b7291 */ /* 0x000fe200080f0e3f */
[----:B------:R-:W-:Y:S11]  /*0b70*/  @P0 BRA `(.L_x_30) ;  /* 0x0000000000280947 */ /* 0x000ff60003800000 */
[----:B-1-345:R-:W1:Y:S01]  /*0b80*/  S2R R4, SR_LANEID ;  /* 0x0000000000047919 */ /* 0x03ae620000000000 */
[----:B------:R-:W-:Y:S05]  /*0b90*/  WARPSYNC.ALL ;  /* 0x0000000000007948 */ /* 0x000fea0003800000 */
[----:B-1----:R-:W-:-:S05]  /*0ba0*/  IMAD.SHL.U32 R8, R4, 0x4, RZ ;  /* 0x0000000404087824 */ /* 0x002fca00078e00ff */
[----:B------:R-:W1:Y:S01]  /*0bb0*/  LDS R11, [R8+UR16] ;  /* 0x00000010080b7984 */ /* 0x000e620008000800 */
[----:B------:R-:W-:-:S05]  /*0bc0*/  IADD3 R4, P1, R8, UR26, RZ ;  /* 0x0000001a08047c10 */ /* 0x000fca000ff3e0ff */
[----:B------:R-:W-:-:S05]  /*0bd0*/  IMAD.X R5, RZ, RZ, UR27, P1 ;  /* 0x0000001bff057e24 */ /* 0x000fca00088e06ff */
[----:B-1----:R1:W3:Y:S01]  /*0be0*/  ATOMG.E.EXCH.STRONG.GPU PT, RZ, [R4], R11 ;  /* 0x0000000b04ff73a8 */ /* 0x0022e200041ee100 */
[----:B------:R-:W-:-:S04]  /*0bf0*/  DEPBAR {5,4,3,2,1,0} ;  /* 0x0000003f0000791a */ /* 0x000fc80000000000 */
[----:B------:R1:W-:Y:S01]  /*0c00*/  UTMACCTL.IV [UR26] ;  /* 0x000000001a0079b9 */ /* 0x0003e20008000000 */
[----:B------:R-:W-:Y:S01]  /*0c10*/  NOP ;  /* 0x0000000000007918 */ /* 0x000fe20000000000 */
.L_x_30:
[----:B------:R-:W-:Y:S05]  /*0c20*/  @P0 BRA `(.L_x_31) ;  /* 0x00000000000c0947 */ /* 0x000fea0003800000 */
[----:B------:R0:W-:Y:S01]  /*0c30*/  UTMACMDFLUSH ;  /* 0x00000000000079b7 */ /* 0x0001e20000000000 */
[----:B------:R-:W-:Y:S05]  /*0c40*/  @P0 BRA `(.L_x_31) ;  /* 0x0000000000040947 */ /* 0x000fea0003800000 */
[----:B------:R-:W-:-:S04]  /*0c50*/  DEPBAR.LE SB0, 0x0 ;  /* 0x000080000000791a */ /* 0x000fc80000000000 */
.L_x_31:
[----:B------:R-:W-:Y:S05]  /*0c60*/  WARPSYNC.ALL ;  /* 0x0000000000007948 */ /* 0x000fea0003800000 */
[----:B---3--:R-:W-:Y:S06]  /*0c70*/  BAR.SYNC.DEFER_BLOCKING 0x0 ;  /* 0x0000000000007b1d */ /* 0x008fec0000010000 */
[----:B------:R-:W-:Y:S02]  /*0c80*/  BSSY B3, `(.L_x_32) ;  /* 0x000000b000037945 */ /* 0x000fe40003800000 */
[----:B------:R-:W-:Y:S06]  /*0c90*/  BAR.SYNC.DEFER_BLOCKING 0x0 ;  /* 0x0000000000007b1d */ /* 0x000fec0000010000 */
[----:B------:R3:W-:Y:S01]  /*0ca0*/  @!P0 STS [R3], RZ ;  /* 0x000000ff03008388 */ /* 0x0007e20000000800 */
[----:B------:R-:W-:Y:S01]  /*0cb0*/  NOP ;  /* 0x0000000000007918 */ /* 0x000fe20000000000 */
[----:B------:R-:W-:Y:S05]  /*0cc0*/  @P2 BRA `(.L_x_33) ;  /* 0x0000000000182947 */ /* 0x000fea0003800000 */
[----:B--23--:R-:W2:Y:S01]  /*0cd0*/  LDS R3, [UR16+0x8] ;  /* 0x00000810ff037984 */ /* 0x00cea20008000800 */
[----:B-1----:R-:W1:Y:S01]  /*0ce0*/  LDC.64 R10, c[0x0][0x220] ;  /* 0x00008800ff0a7b82 */ /* 0x002e620000000a00 */
[----:B----45:R-:W-:Y:S02]  /*0cf0*/  IMAD.MOV.U32 R4, RZ, RZ, 0x70 ;  /* 0x00000070ff047424 */ /* 0x030fe400078e00ff */
[----:B-1----:R1:W-:Y:S03]  /*0d00*/  STS.64 [UR16], R10 ;  /* 0x0000000aff007988 */ /* 0x0023e60008000a10 */
[----:B--2---:R-:W-:-:S05]  /*0d10*/  LOP3.LUT R3, R3, 0x10, R4, 0xd8, !PT ;  /* 0x0000001003037812 */ /* 0x004fca00078ed804 */
[----:B------:R1:W-:Y:S02]  /*0d20*/  STS [UR16+0x8], R3 ;  /* 0x00000803ff007988 */ /* 0x0003e40008000810 */
.L_x_33:
[----:B-1----:R-:W-:Y:S05]  /*0d30*/  BSYNC B3 ;  /* 0x0000000000037941 */ /* 0x002fea0003800000 */
.L_x_32:
[----:B------:R-:W-:Y:S04]  /*0d40*/  BSSY B3, `(.L_x_34) ;  /* 0x0000033000037945 */ /* 0x000fe80003800000 */
[----:B------:R-:W-:Y:S04]  /*0d50*/  BSSY B4, `(.L_x_35) ;  /* 0x000002e000047945 */ /* 0x000fe80003800000 */
[----:B------:R-:W-:Y:S05]  /*0d60*/  @P2 BRA `(.L_x_36) ;  /* 0x0000000000242947 */ /* 0x000fea0003800000 */
[----:B--23--:R-:W1:Y:S01]  /*0d70*/  LDS R3, [UR16+0x34] ;  /* 0x00003410ff037984 */ /* 0x00ce620008000800 */
[----:B----45:R-:W-:-:S05]  /*0d80*/  IMAD.MOV.U32 R4, RZ, RZ, 0x3f000000 ;  /* 0x3f000000ff047424 */ /* 0x030fca00078e00ff */
[----:B-1----:R-:W-:-:S05]  /*0d90*/  LOP3.LUT R3, R3, 0xff000000, R4, 0xb8, !PT ;  /* 0xff00000003037812 */ /* 0x002fca00078eb804 */
[----:B------:R1:W-:Y:S01]  /*0da0*/  STS [UR16+0x34], R3 ;  /* 0x00003403ff007988 */ /* 0x0003e20008000810 */
[----:B------:R-:W-:Y:S05]  /*0db0*/  @P2 BRA `(.L_x_37) ;  /* 0x0000000000182947 */ /* 0x000fea0003800000 */
[----:B-1----:R-:W1:Y:S01]  /*0dc0*/  LDS R3, [UR16+0x38] ;  /* 0x00003810ff037984 */ /* 0x002e620008000800 */
[----:B------:R-:W-:-:S05]  /*0dd0*/  IMAD.MOV.U32 R4, RZ, RZ, 0x7f ;  /* 0x0000007fff047424 */ /* 0x000fca00078e00ff */
[----:B-1----:R-:W-:-:S05]  /*0de0*/  LOP3.LUT R3, R3, 0xff, R4, 0xb8, !PT ;  /* 0x000000ff03037812 */ /* 0x002fca00078eb804 */
[----:B------:R1:W-:Y:S02]  /*0df0*/  STS [UR16+0x38], R3 ;  /* 0x00003803ff007988 */ /* 0x0003e40008000810 */
.L_x_36:
[----:B------:R-:W-:Y:S05]  /*0e00*/  @P2 BRA `(.L_x_38) ;  /* 0x00000000000c2947 */ /* 0x000fea0003800000 */
[----:B------:R1:W-:Y:S02]  /*0e10*/  STS [UR16+0x20], R6 ;  /* 0x00002006ff007988 */ /* 0x0003e40008000810 */
.L_x_37:
[----:B------:R-:W-:Y:S05]  /*0e20*/  @P2 BRA `(.L_x_39) ;  /* 0x0000000000242947 */ /* 0x000fea0003800000 */
[----:B------:R1:W-:Y:S02]  /*0e30*/  STS [UR16+0x24], R2 ;  /* 0x00002402ff007988 */ /* 0x0003e40008000810 */
.L_x_38:
[----:B------:R-:W-:Y:S05]  /*0e40*/  @P2 BRA `(.L_x_40) ;  /* 0x00000000002c2947 */ /* 0x000fea0003800000 */
[----:B-1----:R-:W1:Y:S01]  /*0e50*/  LDS R2, [UR16+0x1c] ;  /* 0x00001c10ff027984 */ /* 0x002e620008000800 */
[----:B------:R-:W4:Y:S02]  /*0e60*/  LDC.64 R10, c[0x0][0x248] ;  /* 0x00009200ff0a7b82 */ /* 0x000f240000000a00 */
[--C-:B----4-:R-:W-:Y:S02]  /*0e70*/  SHF.R.U32.HI R5, RZ, 0x4, R11.reuse ;  /* 0x00000004ff057819 */ /* 0x110fe4000001160b */
[----:B--23--:R-:W-:-:S05]  /*0e80*/  SHF.R.U64 R3, R10, 0x4, R11 ;  /* 0x000000040a037819 */ /* 0x00cfca000000120b */
[----:B------:R2:W-:Y:S01]  /*0e90*/  STS [UR16+0xc], R3 ;  /* 0x00000c03ff007988 */ /* 0x0005e20008000810 */
[----:B-1----:R-:W-:-:S05]  /*0ea0*/  LOP3.LUT R2, R2, 0xf, R5, 0xb8, !PT ;  /* 0x0000000f02027812 */ /* 0x002fca00078eb805 */
[----:B------:R2:W-:Y:S02]  /*0eb0*/  STS [UR16+0x1c], R2 ;  /* 0x00001c02ff007988 */ /* 0x0005e40008000810 */
.L_x_39:
[----:B------:R-:W-:Y:S05]  /*0ec0*/  @P2 BRA `(.L_x_41) ;  /* 0x00000000001c2947 */ /* 0x000fea0003800000 */
[----:B--2---:R-:W2:Y:S02]  /*0ed0*/  LDS R2, [UR16+0x34] ;  /* 0x00003410ff027984 */ /* 0x004ea40008000800 */
[----:B--2---:R-:W-:-:S05]  /*0ee0*/  LOP3.LUT R2, R2, 0x7, RZ, 0xb8, !PT ;  /* 0x0000000702027812 */ /* 0x004fca00078eb8ff */
[----:B------:R2:W-:Y:S02]  /*0ef0*/  STS [UR16+0x34], R2 ;  /* 0x00003402ff007988 */ /* 0x0005e40008000810 */
.L_x_40:
[----:B------:R-:W-:Y:S05]  /*0f00*/  @P2 BRA `(.L_x_42) ;  /* 0x00000000001c2947 */ /* 0x000fea0003800000 */
[----:B-12---:R-:W1:Y:S02]  /*0f10*/  LDS R2, [UR16+0x34] ;  /* 0x00003410ff027984 */ /* 0x006e640008000800 */
[----:B-1----:R-:W-:-:S05]  /*0f20*/  LOP3.LUT R2, R2, 0x38, RZ, 0xb8, !PT ;  /* 0x0000003802027812 */ /* 0x002fca00078eb8ff */
[----:B------:R1:W-:Y:S02]  /*0f30*/  STS [UR16+0x34], R2 ;  /* 0x00003402ff007988 */ /* 0x0003e40008000810 */
.L_x_41:
[----:B------:R-:W-:Y:S05]  /*0f40*/  @P2 BRA `(.L_x_43) ;  /* 0x00000000001c2947 */ /* 0x000fea0003800000 */
[----:B-12---:R-:W1:Y:S02]  /*0f50*/  LDS R2, [UR16+0x8] ;  /* 0x00000810ff027984 */ /* 0x006e640008000800 */
[----:B-1----:R-:W-:-:S05]  /*0f60*/  LOP3.LUT R2, R2, 0x780, RZ, 0xb8, !PT ;  /* 0x0000078002027812 */ /* 0x002fca00078eb8ff */
[----:B------:R1:W-:Y:S02]  /*0f70*/  STS [UR16+0x8], R2 ;  /* 0x00000802ff007988 */ /* 0x0003e40008000810 */
.L_x_42:
[----:B------:R-:W-:Y:S05]  /*0f80*/  @P2 BRA `(.L_x_44) ;  /* 0x0000000000282947 */ /* 0x000fea0003800000 */
[----:B-12---:R-:W1:Y:S02]  /*0f90*/  LDS R2, [UR16+0x8] ;  /* 0x00000810ff027984 */ /* 0x006e640008000800 */
[----:B-1----:R-:W-:-:S05]  /*0fa0*/  LOP3.LUT R2, R2, 0x1800, RZ, 0xb8, !PT ;  /* 0x0000180002027812 */ /* 0x002fca00078eb8ff */
[----:B------:R1:W-:Y:S02]  /*0fb0*/  STS [UR16+0x8], R2 ;  /* 0x00000802ff007988 */ /* 0x0003e40008000810 */
.L_x_43:
[----:B------:R-:W-:Y:S05]  /*0fc0*/  @P2 BREAK B4 ;  /* 0x0000000000042942 */ /* 0x000fea0003800000 */
[----:B------:R-:W-:Y:S05]  /*0fd0*/  @P2 BRA `(.L_x_45) ;  /* 0x0000000000242947 */ /* 0x000fea0003800000 */
[----:B-12---:R-:W1:Y:S01]  /*0fe0*/  LDS R2, [UR16+0x8] ;  /* 0x00000810ff027984 */ /* 0x006e620008000800 */
[----:B---3--:R-:W-:-:S05]  /*0ff0*/  IMAD.MOV.U32 R3, RZ, RZ, 0x6000 ;  /* 0x00006000ff037424 */ /* 0x008fca00078e00ff */
[----:B-1----:R-:W-:-:S04]  /*1000*/  LOP3.LUT R2, R2, 0x4000, R3, 0xd8, !PT ;  /* 0x0000400002027812 */ /* 0x002fc800078ed803 */
[----:B------:R-:W-:-:S05]  /*1010*/  LOP3.LUT R2, R2, 0x400000, RZ, 0xb8, !PT ;  /* 0x0040000002027812 */ /* 0x000fca00078eb8ff */
[----:B------:R1:W-:Y:S02]  /*1020*/  STS [UR16+0x8], R2 ;  /* 0x00000802ff007988 */ /* 0x0003e40008000810 */
.L_x_44:
[----:B------:R-:W-:Y:S05]  /*1030*/  BSYNC B4 ;  /* 0x0000000000047941 */ /* 0x000fea0003800000 */
.L_x_35:
[----:B-12---:R-:W1:Y:S02]  /*1040*/  @!P2 LDS R2, [UR16+0x8] ;  /* 0x00000810ff02a984 */ /* 0x006e640008000800 */
[----:B-1----:R-:W-:-:S05]  /*1050*/  @!P2 LOP3.LUT R2, R2, 0x8000, RZ, 0xb8, !PT ;  /* 0x000080000202a812 */ /* 0x002fca00078eb8ff */
[----:B------:R1:W-:Y:S02]  /*1060*/  @!P2 STS [UR16+0x8], R2 ;  /* 0x00000802ff00a988 */ /* 0x0003e40008000810 */
.L_x_45:
[----:B------:R-:W-:Y:S05]  /*1070*/  BSYNC B3 ;  /* 0x0000000000037941 */ /* 0x000fea0003800000 */
.L_x_34:
[----:B------:R-:W-:Y:S05]  /*1080*/  WARPSYNC.ALL ;  /* 0x0000000000007948 */ /* 0x000fea0003800000 */
[----:B------:R-:W-:Y:S01]  /*1090*/  UIADD3 UR5, UR5, 0x100, URZ ;  /* 0x0000010005057890 */ /* 0x000fe2000fffe03f */
[----:B------:R-:W-:Y:S02]  /*10a0*/  ISETP.GE.AND P1, PT, R9, 0x1, PT ;  /* 0x000000010900780c */ /* 0x000fe40003f26270 */
[----:B------:R-:W-:Y:S02]  /*10b0*/  CS2R R24, SRZ ;  /* 0x0000000000187805 */ /* 0x000fe4000001ff00 */
[----:B------:R-:W-:Y:S01]  /*10c0*/  CS2R R26, SRZ ;  /* 0x00000000001a7805 */ /* 0x000fe2000001ff00 */
[----:B------:R-:W-:Y:S01]  /*10d0*/  UIADD3 UR28, UP0, UR5, UR28, URZ ;  /* 0x0000001c051c7290 */ /* 0x000fe2000ff1e03f */
[----:B------:R-:W-:Y:S01]  /*10e0*/  CS2R R28, SRZ ;  /* 0x00000000001c7805 */ /* 0x000fe2000001ff00 */
[----:B------:R-:W-:-:S02]  /*10f0*/  IMAD.MOV.U32 R30, RZ, RZ, RZ ;  /* 0x000000ffff1e7224 */ /* 0x000fc400078e00ff */
[----:B------:R-:W-:Y:S01]  /*1100*/  ULEA.HI.X.SX32 UR29, UR5, UR29, 0x1, UP0 ;  /* 0x0000001d051d7291 */ /* 0x000fe200080f0e3f */
[----:B------:R-:W-:Y:S11]  /*1110*/  @P0 BRA `(.L_x_46) ;  /* 0x0000000000280947 */ /* 0x000ff60003800000 */
[----:B-12---:R-:W4:Y:S01]  /*1120*/  S2R R2, SR_LANEID ;  /* 0x0000000000027919 */ /* 0x006f220000000000 */
[----:B------:R-:W-:Y:S05]  /*1130*/  WARPSYNC.ALL ;  /* 0x0000000000007948 */ /* 0x000fea0003800000 */
[----:B----45:R-:W-:-:S05]  /*1140*/  IMAD.SHL.U32 R4, R2, 0x4, RZ ;  /* 0x0000000402047824 */ /* 0x030fca00078e00ff */
[----:B------:R-:W1:Y:S01]  /*1150*/  LDS R5, [R4+UR16] ;  /* 0x0000001004057984 */ /* 0x000e620008000800 */
[----:B------:R-:W-:-:S05]  /*1160*/  IADD3 R2, P3, R4, UR28, RZ ;  /* 0x0000001c04027c10 */ /* 0x000fca000ff7e0ff */
[----:B---3--:R-:W-:-:S05]  /*1170*/  IMAD.X R3, RZ, RZ, UR29, P3 ;  /* 0x0000001dff037e24 */ /* 0x008fca00098e06ff */
[----:B-1----:R1:W2:Y:S01]  /*1180*/  ATOMG.E.EXCH.STRONG.GPU PT, RZ, [R2], R5 ;  /* 0x0000000502ff73a8 */ /* 0x0022a200041ee100 */
[----:B------:R-:W-:-:S04]  /*1190*/  DEPBAR {5,4,3,2,1,0} ;  /* 0x0000003f0000791a */ /* 0x000fc80000000000 */
[----:B------:R1:W-:Y:S01]  /*11a0*/  UTMACCTL.IV [UR28] ;  /* 0x000000001c0079b9 */ /* 0x0003e20008000000 */
[----:B------:R-:W-:Y:S01]  /*11b0*/  NOP ;  /* 0x0000000000007918 */ /* 0x000fe20000000000 */
.L_x_46:
[----:B------:R-:W-:Y:S05]  /*11c0*/  @P0 BRA `(.L_x_47) ;  /* 0x00000000000c0947 */ /* 0x000fea0003800000 */
[----:B------:R0:W-:Y:S01]  /*11d0*/  UTMACMDFLUSH ;  /* 0x00000000000079b7 */ /* 0x0001e20000000000 */
[----:B------:R-:W-:Y:S05]  /*11e0*/  @P0 BRA `(.L_x_47) ;  /* 0x0000000000040947 */ /* 0x000fea0003800000 */
[----:B------:R-:W-:-:S04]  /*11f0*/  DEPBAR.LE SB0, 0x0 ;  /* 0x000080000000791a */ /* 0x000fc80000000000 */
.L_x_47:
[----:B------:R-:W-:Y:S05]  /*1200*/  WARPSYNC.ALL ;  /* 0x0000000000007948 */ /* 0x000fea0003800000 */
[----:B--2---:R-:W-:Y:S01]  /*1210*/  BAR.SYNC.DEFER_BLOCKING 0x0 ;  /* 0x0000000000007b1d */ /* 0x004fe20000010000 */
[----:B------:R-:W-:Y:S01]  /*1220*/  USHF.L.U32 UR11, UR31, 0x7, URZ ;  /* 0x000000071f0b7899 */ /* 0x000fe2000800063f */
[----:B------:R-:W-:Y:S01]  /*1230*/  IMAD.MOV.U32 R31, RZ, RZ, RZ ;  /* 0x000000ffff1f7224 */ /* 0x000fe200078e00ff */
[----:B------:R-:W-:Y:S01]  /*1240*/  USHF.L.U32 UR15, UR30, 0x6, URZ ;  /* 0x000000061e0f7899 */ /* 0x000fe2000800063f */
[----:B------:R-:W-:Y:S02]  /*1250*/  CS2R R32, SRZ ;  /* 0x0000000000207805 */ /* 0x000fe4000001ff00 */
[----:B------:R-:W-:Y:S01]  /*1260*/  CS2R R34, SRZ ;  /* 0x0000000000227805 */ /* 0x000fe2000001ff00 */
[----:B------:R-:W-:Y:S01]  /*1270*/  VOTEU.ALL UP0, P2 ;  /* 0x00000000003f7886 */ /* 0x000fe20001000000 */
[----:B------:R-:W-:Y:S01]  /*1280*/  UMOV UR6, 0x1 ;  /* 0x0000000100067882 */ /* 0x000fe20000000000 */
[----:B------:R-:W-:Y:S01]  /*1290*/  VOTEU.ALL UP1, P2 ;  /* 0x00000000003f7886 */ /* 0x000fe20001020000 */
[----:B------:R-:W-:-:S02]  /*12a0*/  CS2R R36, SRZ ;  /* 0x0000000000247805 */ /* 0x000fc4000001ff00 */
[----:B------:R-:W-:Y:S01]  /*12b0*/  CS2R R38, SRZ ;  /* 0x0000000000267805 */ /* 0x000fe2000001ff00 */
[----:B------:R-:W-:-:S04]  /*12c0*/  @!UP0 UIADD3 UR8, -UR6, 0x100000, URZ ;  /* 0x0010000006088890 */ /* 0x000fc8000fffe13f */
[----:B------:R-:W-:Y:S02]  /*12d0*/  @!UP0 USHF.L.U32 UR9, UR8, 0xb, URZ ;  /* 0x0000000b08098899 */ /* 0x000fe4000800063f */
[----:B------:R-:W-:Y:S01]  /*12e0*/  @!UP0 USHF.L.U32 UR8, UR8, 0x1, URZ ;  /* 0x0000000108088899 */ /* 0x000fe2000800063f */
[----:B------:R-:W-:Y:S01]  /*12f0*/  CS2R R40, SRZ ;  /* 0x0000000000287805 */ /* 0x000fe2000001ff00 */
[----:B------:R-:W-:-:S04]  /*1300*/  @!UP0 UIADD3 UR6, -UR6, 0x100000, URZ ;  /* 0x0010000006068890 */ /* 0x000fc8000fffe13f */
[----:B------:R-:W-:Y:S02]  /*1310*/  @!UP0 USHF.L.U32 UR7, UR6, 0xb, URZ ;  /* 0x0000000b06078899 */ /* 0x000fe4000800063f */
[----:B------:R-:W-:Y:S01]  /*1320*/  @!UP0 USHF.L.U32 UR6, UR6, 0x1, URZ ;  /* 0x0000000106068899 */ /* 0x000fe2000800063f */
[----:B------:R-:W-:Y:S01]  /*1330*/  CS2R R42, SRZ ;  /* 0x00000000002a7805 */ /* 0x000fe2000001ff00 */
[----:B------:R-:W-:Y:S01]  /*1340*/  VOTEU.ALL UP0, P2 ;  /* 0x00000000003f7886 */ /* 0x000fe20001000000 */
[----:B------:R-:W-:Y:S02]  /*1350*/  CS2R R44, SRZ ;  /* 0x00000000002c7805 */ /* 0x000fe4000001ff00 */
[----:B------:R-:W-:Y:S02]  /*1360*/  CS2R R46, SRZ ;  /* 0x00000000002e7805 */ /* 0x000fe4000001ff00 */
[----:B------:R-:W-:Y:S02]  /*1370*/  CS2R R48, SRZ ;  /* 0x0000000000307805 */ /* 0x000fe4000001ff00 */
[----:B------:R-:W-:-:S02]  /*1380*/  CS2R R50, SRZ ;  /* 0x0000000000327805 */ /* 0x000fc4000001ff00 */
[----:B------:R-:W-:Y:S02]  /*1390*/  CS2R R52, SRZ ;  /* 0x0000000000347805 */ /* 0x000fe4000001ff00 */
[----:B------:R-:W-:Y:S01]  /*13a0*/  CS2R R54, SRZ ;  /* 0x0000000000367805 */ /* 0x000fe2000001ff00 */
[----:B------:R-:W2:Y:S02]  /*13b0*/  FENCE.VIEW.ASYNC.S ;  /* 0x00000000000073c6 */ /* 0x000ea40000000000 */
[----:B--2---:R2:W4:Y:S02]  /*13c0*/  @!UP0 SYNCS.EXCH.64 URZ, [UR16+0xc000], UR8 ;  /* 0x00c00008103f85b2 */ /* 0x0045240008000100 */
[----:B----4-:R-:W-:Y:S06]  /*13d0*/  BAR.SYNC.DEFER_BLOCKING 0x0 ;  /* 0x0000000000007b1d */ /* 0x010fec0000010000 */
[----:B------:R2:W4:Y:S01]  /*13e0*/  @!UP1 SYNCS.EXCH.64 URZ, [UR16+0xc008], UR6 ;  /* 0x00c00806103f95b2 */ /* 0x0005220008000100 */
[----:B------:R-:W-:Y:S05]  /*13f0*/  @!P1 BRA `(.L_x_48) ;  /* 0x0000000400589947 */ /* 0x000fea0003800000 */
[----:B-1----:R-:W-:Y:S02]  /*1400*/  SHF.R.U32.HI R2, RZ, 0x5, R0 ;  /* 0x00000005ff027819 */ /* 0x002fe40000011600 */
[----:B------:R-:W-:Y:S02]  /*1410*/  CS2R R24, SRZ ;  /* 0x0000000000187805 */ /* 0x000fe4000001ff00 */
[----:B------:R-:W-:Y:S02]  /*1420*/  CS2R R26, SRZ ;  /* 0x00000000001a7805 */ /* 0x000fe4000001ff00 */
[----:B------:R-:W-:Y:S02]  /*1430*/  CS2R R28, SRZ ;  /* 0x00000000001c7805 */ /* 0x000fe4000001ff00 */
[----:B------:R-:W-:Y:S02]  /*1440*/  R2UR UR17, R2 ;  /* 0x00000000021172ca */ /* 0x000fe400000e0000 */
[----:B------:R-:W-:-:S02]  /*1450*/  CS2R R30, SRZ ;  /* 0x00000000001e7805 */ /* 0x000fc4000001ff00 */
[----:B------:R-:W-:Y:S02]  /*1460*/  CS2R R32, SRZ ;  /* 0x0000000000207805 */ /* 0x000fe4000001ff00 */
[----:B------:R-:W-:Y:S02]  /*1470*/  CS2R R34, SRZ ;  /* 0x0000000000227805 */ /* 0x000fe4000001ff00 */
[----:B------:R-:W-:Y:S02]  /*1480*/  CS2R R36, SRZ ;  /* 0x0000000000247805 */ /* 0x000fe4000001ff00 */
[----:B------:R-:W-:Y:S02]  /*1490*/  CS2R R38, SRZ ;  /* 0x0000000000267805 */ /* 0x000fe4000001ff00 */
[----:B------:R-:W-:Y:S02]  /*14a0*/  CS2R R40, SRZ ;  /* 0x0000000000287805 */ /* 0x000fe4000001ff00 */
[----:B------:R-:W-:-:S02]  /*14b0*/  CS2R R42, SRZ ;  /* 0x00000000002a7805 */ /* 0x000fc4000001ff00 */
[----:B------:R-:W-:Y:S02]  /*14c0*/  CS2R R44, SRZ ;  /* 0x00000000002c7805 */ /* 0x000fe4000001ff00 */
[----:B------:R-:W-:Y:S02]  /*14d0*/  CS2R R46, SRZ ;  /* 0x00000000002e7805 */ /* 0x000fe4000001ff00 */
[----:B------:R-:W-:Y:S02]  /*14e0*/  CS2R R48, SRZ ;  /* 0x0000000000307805 */ /* 0x000fe4000001ff00 */
[----:B------:R-:W-:Y:S02]  /*14f0*/  CS2R R50, SRZ ;  /* 0x0000000000327805 */ /* 0x000fe4000001ff00 */
[----:B------:R-:W-:Y:S02]  /*1500*/  CS2R R52, SRZ ;  /* 0x0000000000347805 */ /* 0x000fe4000001ff00 */
[----:B------:R-:W-:Y:S01]  /*1510*/  CS2R R54, SRZ ;  /* 0x0000000000367805 */ /* 0x000fe2000001ff00 */
[----:B------:R-:W-:Y:S01]  /*1520*/  UMOV UR5, URZ ;  /* 0x0000003f00057c82 */ /* 0x000fe20008000000 */
[----:B------:R-:W-:-:S05]  /*1530*/  UMOV UR10, URZ ;  /* 0x0000003f000a7c82 */ /* 0x000fca0008000000 */
.L_x_50:
[----:B----4-:R-:W-:Y:S01]  /*1540*/  BAR.SYNC.DEFER_BLOCKING 0x0 ;  /* 0x0000000000007b1d */ /* 0x010fe20000010000 */
[----:B------:R-:W-:Y:S01]  /*1550*/  ULEA UR20, UR5, UR16, 0x3 ;  /* 0x0000001005147291 */ /* 0x000fe2000f8e183f */
[----:B------:R-:W-:Y:S01]  /*1560*/  @!P2 IMAD.MOV.U32 R2, RZ, RZ, 0x6000 ;  /* 0x00006000ff02a424 */ /* 0x000fe200078e00ff */
[----:B------:R-:W-:Y:S01]  /*1570*/  ELECT P0, URZ, PT ;  /* 0x00000000003f782f */ /* 0x000fe20003800000 */
[----:B--2---:R-:W-:-:S03]  /*1580*/  ULEA UR8, UR5, UR16, 0xe ;  /* 0x0000001005087291 */ /* 0x004fc6000f8e703f */
[----:B------:R-:W-:Y:S02]  /*1590*/  ISETP.LT.U32.AND P0, PT, R7, 0x20, P0 ;  /* 0x000000200700780c */ /* 0x000fe40000701070 */
[----:B------:R-:W-:Y:S01]  /*15a0*/  ELECT P1, URZ, PT ;  /* 0x00000000003f782f */ /* 0x000fe20003820000 */
[----:B------:R-:W-:-:S03]  /*15b0*/  ULEA UR12, UR5, UR16, 0xd ;  /* 0x00000010050c7291 */ /* 0x000fc6000f8e683f */
[----:B------:R-:W-:Y:S01]  /*15c0*/  ISETP.LT.U32.AND P1, PT, R7, 0x20, P1 ;  /* 0x000000200700780c */ /* 0x000fe20000f21070 */
[----:B------:R-:W-:Y:S01]  /*15d0*/  UMOV UR14, UR10 ;  /* 0x0000000a000e7c82 */ /* 0x000fe20008000000 */
[----:B------:R-:W-:-:S05]  /*15e0*/  UIADD3 UR12, UR12, 0x8000, URZ ;  /* 0x000080000c0c7890 */ /* 0x000fca000fffe03f */
[----:B------:R-:W-:Y:S01]  /*15f0*/  VOTEU.ANY UP0, P0 ;  /* 0x00000000003f7886 */ /* 0x000fe20000000100 */
[----:B------:R-:W-:Y:S01]  /*1600*/  VOTEU.ANY UP2, P0 ;  /* 0x00000000003f7886 */ /* 0x000fe20000040100 */
[----:B------:R1:W-:Y:S01]  /*1610*/  @!P2 SYNCS.ARRIVE.TRANS64 RZ, [UR20+0xc000], R2 ;  /* 0x00c00002ffffa9a7 */ /* 0x0003e20008000014 */
[----:B------:R2:W-:Y:S06]  /*1620*/  MEMBAR.ALL.CTA ;  /* 0x0000000000007992 */ /* 0x0005ec0000008000 */
[----:B--2---:R-:W2:Y:S01]  /*1630*/  FENCE.VIEW.ASYNC.S ;  /* 0x00000000000073c6 */ /* 0x004ea20000000000 */
[----:B------:R-:W-:Y:S01]  /*1640*/  @UP0 UIADD3 UR9, UR20, 0xc000, URZ ;  /* 0x0000c00014090890 */ /* 0x000fe2000fffe03f */
[----:B------:R-:W-:Y:S01]  /*1650*/  @UP0 UMOV UR6, UR24 ;  /* 0x0000001800060c82 */ /* 0x000fe20008000000 */
[----:B------:R-:W-:Y:S01]  /*1660*/  @UP0 UMOV UR7, UR25 ;  /* 0x0000001900070c82 */ /* 0x000fe20008000000 */
[----:B--2---:R-:W-:Y:S01]  /*1670*/  VOTEU.ANY UP1, P1 ;  /* 0x00000000003f7886 */ /* 0x004fe20000820100 */
[----:B------:R-:W-:Y:S01]  /*1680*/  VOTEU.ANY UP3, P1 ;  /* 0x00000000003f7886 */ /* 0x000fe20000860100 */
[----:B-1----:R-:W-:-:S03]  /*1690*/  IMAD.U32 R2, RZ, RZ, UR4 ;  /* 0x00000004ff027e24 */ /* 0x002fc6000f8e00ff */
[----:B------:R-:W-:Y:S01]  /*16a0*/  @UP1 UIADD3 UR13, UR20, 0xc000, URZ ;  /* 0x0000c000140d1890 */ /* 0x000fe2000fffe03f */
[----:B------:R-:W-:Y:S01]  /*16b0*/  @UP1 UMOV UR18, UR26 ;  /* 0x0000001a00121c82 */ /* 0x000fe20008000000 */
[----:B------:R-:W-:Y:S01]  /*16c0*/  @UP1 UMOV UR19, UR27 ;  /* 0x0000001b00131c82 */ /* 0x000fe20008000000 */
[----:B------:R-:W-:Y:S01]  /*16d0*/  SHF.L.U32 R2, R2, 0x1f, RZ ;  /* 0x0000001f02027819 */ /* 0x000fe200000006ff */
[----:B------:R-:W-:Y:S06]  /*16e0*/  BAR.SYNC.DEFER_BLOCKING 0x0 ;  /* 0x0000000000007b1d */ /* 0x000fec0000010000 */
[----:B------:R1:W-:Y:S02]  /*16f0*/  @UP2 UTMALDG.2D [UR8], [UR6] ;  /* 0x00000008060025b4 */ /* 0x0003e40008008000 */
[----:B------:R-:W-:Y:S06]  /*1700*/  BAR.SYNC.DEFER_BLOCKING 0x0 ;  /* 0x0000000000007b1d */ /* 0x000fec0000010000 */
[----:B------:R1:W-:Y:S02]  /*1710*/  @UP3 UTMALDG.2D [UR12], [UR18] ;  /* 0x0000000c120035b4 */ /* 0x0003e40008008000 */
[----:B------:R-:W-:Y:S06]  /*1720*/  BAR.SYNC.DEFER_BLOCKING 0x0 ;  /* 0x0000000000007b1d */ /* 0x000fec0000010000 */
[----:B------:R-:W2:Y:S02]  /*1730*/  SYNCS.PHASECHK.TRANS64.TRYWAIT P0, [UR20+0xc000], R2 ;  /* 0x00c00002ff0075a7 */ /* 0x000ea40008000154 */
[----:B-12---:R-:W-:Y:S05]  /*1740*/  @!P0 BRA `(.L_x_49) ;  /* 0x00000004007c8947 */ /* 0x006fea0003800000 */
.L_x_51:
[----:B------:R-:W-:Y:S01]  /*1750*/  USHF.L.U32 UR6, UR17, 0x7, URZ ;  /* 0x0000000711067899 */ /* 0x000fe2000800063f */
[----:B------:R-:W-:Y:S02]  /*1760*/  WARPGROUP.DEPBAR.LE gsb0, 0x0 ;  /* 0x00008000000079c5 */ /* 0x000fe40000010000 */
[----:B------:R-:W-:Y:S01]  /*1770*/  USHF.R.U32.HI UR22, URZ, 0x4, UR12 ;  /* 0x000000043f167899 */ /* 0x000fe2000801160c */
[----:B------:R-:W-:Y:S01]  /*1780*/  WARPGROUP.ARRIVE ;  /* 0x00000000000079c5 */ /* 0x000fe20000000000 */
[----:B------:R-:W-:Y:S01]  /*1790*/  ULOP3.LUT UR6, UR6, 0x200, URZ, 0xc0, !UPT ;  /* 0x0000020006067892 */ /* 0x000fe2000f8ec03f */
[----:B------:R-:W1:Y:S01]  /*17a0*/  LDC R2, c[0x0][0x230] ;  /* 0x00008c00ff027b82 */ /* 0x000e620000000800 */
[----:B------:R-:W-:Y:S02]  /*17b0*/  USGXT.U32 UR22, UR22, 0xe ;  /* 0x0000000e1616789a */ /* 0x000fe40008000000 */
[----:B------:R-:W-:Y:S01]  /*17c0*/  ULEA.HI UR6, UR8, UR6, URZ, 0x1c ;  /* 0x0000000608067291 */ /* 0x000fe2000f8fe03f */
[----:B------:R-:W-:Y:S01]  /*17d0*/  UMOV UR21, 0x40000040 ;  /* 0x4000004000157882 */ /* 0x000fe20000000000 */
[----:B------:R-:W-:-:S02]  /*17e0*/  UMOV UR23, 0x40000040 ;  /* 0x4000004000177882 */ /* 0x000fc40000000000 */
[----:B------:R-:W-:Y:S01]  /*17f0*/  ULOP3.LUT UR20, UR6, 0x3fff, URZ, 0xc0, !UPT ;  /* 0x00003fff06147892 */ /* 0x000fe2000f8ec03f */
[----:B------:R-:W-:Y:S02]  /*1800*/  UMOV UR7, URZ ;  /* 0x0000003f00077c82 */ /* 0x000fe40008000000 */
[----:B------:R-:W-:Y:S01]  /*1810*/  UMOV UR6, URZ ;  /* 0x0000003f00067c82 */ /* 0x000fe20008000000 */
[----:B------:R-:W-:Y:S02]  /*1820*/  UIADD3 UR10, UR10, 0x80, URZ ;  /* 0x000000800a0a7890 */ /* 0x000fe4000fffe03f */
[----:B------:R-:W-:-:S03]  /*1830*/  UIADD3 UR5, UR5, 0x1, URZ ;  /* 0x0000000105057890 */ /* 0x000fc6000fffe03f */
[----:B------:R-:W-:Y:S01]  /*1840*/  QGMMA.64x64x32.F32.E4M3.E4M3 R24, gdesc[UR20], R24 ;  /* 0x00e00000141879f3 */ /* 0x000fe20008700818 */
[----:B------:R-:W-:Y:S02]  /*1850*/  UIADD3 UR20, UP0, UR20, 0x2, URZ ;  /* 0x0000000214147890 */ /* 0x000fe4000ff1e03f */
[----:B------:R-:W-:Y:S02]  /*1860*/  UIADD3 UR22, UP1, UR22, 0x2, URZ ;  /* 0x0000000216167890 */ /* 0x000fe4000ff3e03f */
[----:B------:R-:W-:Y:S02]  /*1870*/  UIADD3.X UR21, UR6, 0x40000040, URZ, UP0, !UPT ;  /* 0x4000004006157890 */ /* 0x000fe400087fe43f */
[----:B------:R-:W-:Y:S01]  /*1880*/  UIADD3.X UR23, UR7, 0x40000040, URZ, UP1, !UPT ;  /* 0x4000004007177890 */ /* 0x000fe20008ffe43f */
[----:B-1----:R-:W-:Y:S01]  /*1890*/  ISETP.LE.AND P0, PT, R2, UR10, PT ;  /* 0x0000000a02007c0c */ /* 0x002fe2000bf03270 */
[----:B------:R-:W-:Y:S02]  /*18a0*/  UIADD3.64 UR32, UR20, 0x2, URZ ;  /* 0x0000000214207897 */ /* 0x000fe4000fffe03f */
[----:B------:R-:W-:-:S02]  /*18b0*/  UIADD3.64 UR34, UR22, 0x2, URZ ;  /* 0x0000000216227897 */ /* 0x000fc4000fffe03f */
[----:B------:R-:W-:-:S04]  /*18c0*/  UISETP.NE.U32.AND UP0, UPT, UR5, 0x2, UPT ;  /* 0x000000020500788c */ /* 0x000fc8000bf05070 */
[----:B------:R-:W-:Y:S02]  /*18d0*/  USEL UR6, URZ, 0x1, UP0 ;  /* 0x000000013f067887 */ /* 0x000fe40008000000 */
[----:B------:R-:W-:Y:S02]  /*18e0*/  USEL UR5, UR5, URZ, UP0 ;  /* 0x0000003f05057287 */ /* 0x000fe40008000000 */
[----:B------:R-:W-:Y:S01]  /*18f0*/  ULOP3.LUT UR4, UR4, UR6, URZ, 0x3c, !UPT ;  /* 0x0000000604047292 */ /* 0x000fe2000f8e3c3f */
[----:B------:R-:W-:Y:S01]  /*1900*/  QGMMA.64x64x32.F32.E4M3.E4M3 R24, gdesc[UR20], R24 ;  /* 0x00e00000141879f3 */ /* 0x000fe20008700818 */
[----:B------:R-:W-:Y:S02]  /*1910*/  UIADD3.64 UR20, UR20, 0x4, URZ ;  /* 0x0000000414147897 */ /* 0x000fe4000fffe03f */
[----:B------:R-:W-:Y:S01]  /*1920*/  UIADD3.64 UR22, UR22, 0x4, URZ ;  /* 0x0000000416167897 */ /* 0x000fe2000fffe03f */
[----:B------:R-:W-:Y:S08]  /*1930*/  QGMMA.64x64x32.F32.E4M3.E4M3 R24, gdesc[UR32], R24 ;  /* 0x00e00000201879f3 */ /* 0x000ff00008700818 */
[----:B------:R-:W-:Y:S01]  /*1940*/  QGMMA.64x64x32.F32.E4M3.E4M3 R24, gdesc[UR20], R24, gsb0 ;  /* 0x00e00000141879f3 */ /* 0x000fe20008000818 */
[----:B------:R-:W-:Y:S05]  /*1950*/  @!P0 BRA `(.L_x_50) ;  /* 0xfffffff800f88947 */ /* 0x000fea000383ffff */
.L_x_48:
[----:B------:R-:W-:Y:S02]  /*1960*/  WARPGROUP.DEPBAR.LE gsb0, 0x0 ;  /* 0x00008000000079c5 */ /* 0x000fe40000010000 */
[----:B----4-:R-:W-:Y:S01]  /*1970*/  BAR.SYNC.DEFER_BLOCKING 0x0 ;  /* 0x0000000000007b1d */ /* 0x010fe20000010000 */
[C---:B-1----:R-:W-:Y:S01]  /*1980*/  IMAD.SHL.U32 R2, R0.reuse, 0x20, RZ ;  /* 0x0000002000027824 */ /* 0x042fe200078e00ff */
[----:B------:R-:W-:Y:S01]  /*1990*/  ELECT P0, URZ, PT ;  /* 0x00000000003f782f */ /* 0x000fe20003800000 */
[C---:B---3--:R-:W-:Y:S01]  /*19a0*/  IMAD.SHL.U32 R3, R0.reuse, 0x10, RZ ;  /* 0x0000001000037824 */ /* 0x048fe200078e00ff */
[----:B------:R-:W-:Y:S01]  /*19b0*/  F2FP.SATFINITE.E4M3.F32.PACK_AB_MERGE_C R24, R25, R24, RZ ;  /* 0x000000181918723e */ /* 0x000fe200048070ff */
[----:B------:R-:W-:Y:S01]  /*19c0*/  IMAD.SHL.U32 R0, R0, 0x2, RZ ;  /* 0x0000000200007824 */ /* 0x000fe200078e00ff */
[----:B------:R-:W-:Y:S01]  /*19d0*/  LOP3.LUT R2, R2, 0x1c00, RZ, 0xc0, !PT ;  /* 0x00001c0002027812 */ /* 0x000fe200078ec0ff */
[----:B------:R-:W-:Y:S01]  /*19e0*/  UMOV UR17, UR15 ;  /* 0x0000000f00117c82 */ /* 0x000fe20008000000 */
[----:B------:R-:W-:Y:S01]  /*19f0*/  F2FP.SATFINITE.E4M3.F32.PACK_AB_MERGE_C R26, R27, R26, RZ ;  /* 0x0000001a1b1a723e */ /* 0x000fe200048070ff */
[----:B------:R-:W-:Y:S01]  /*1a00*/  UMOV UR18, UR11 ;  /* 0x0000000b00127c82 */ /* 0x000fe20008000000 */
[----:B------:R-:W-:-:S02]  /*1a10*/  LOP3.LUT R3, R2, 0x1c0, R3, 0xf8, !PT ;  /* 0x000001c002037812 */ /* 0x000fc400078ef803 */
[----:B------:R-:W-:Y:S02]  /*1a20*/  F2FP.SATFINITE.E4M3.F32.PACK_AB_MERGE_C R28, R29, R28, RZ ;  /* 0x0000001c1d1c723e */ /* 0x000fe400048070ff */
[----:B------:R-:W-:Y:S02]  /*1a30*/  LOP3.LUT R3, R3, 0x36, R0, 0xf8, !PT ;  /* 0x0000003603037812 */ /* 0x000fe400078ef800 */
[----:B------:R-:W-:Y:S02]  /*1a40*/  F2FP.SATFINITE.E4M3.F32.PACK_AB_MERGE_C R30, R31, R30, RZ ;  /* 0x0000001e1f1e723e */ /* 0x000fe400048070ff */
[----:B------:R-:W-:Y:S02]  /*1a50*/  F2FP.SATFINITE.E4M3.F32.PACK_AB_MERGE_C R32, R33, R32, RZ ;  /* 0x000000202120723e */ /* 0x000fe400048070ff */
[----:B------:R-:W-:Y:S02]  /*1a60*/  F2FP.SATFINITE.E4M3.F32.PACK_AB_MERGE_C R34, R35, R34, RZ ;  /* 0x000000222322723e */ /* 0x000fe400048070ff */
[----:B------:R-:W-:Y:S01]  /*1a70*/  F2FP.SATFINITE.E4M3.F32.PACK_AB_MERGE_C R36, R37, R36, RZ ;  /* 0x000000242524723e */ /* 0x000fe200048070ff */
[----:B------:R-:W1:Y:S02]  /*1a80*/  @!P2 SYNCS.CCTL.IV [UR16+0xc000] ;  /* 0x00c00000ff00a9b1 */ /* 0x000e640008000010 */
[----:B-1----:R-:W-:Y:S01]  /*1a90*/  BAR.SYNC.DEFER_BLOCKING 0x0 ;  /* 0x0000000000007b1d */ /* 0x002fe20000010000 */
[----:B------:R-:W-:-:S02]  /*1aa0*/  F2FP.SATFINITE.E4M3.F32.PACK_AB_MERGE_C R38, R39, R38, RZ ;  /* 0x000000262726723e */ /* 0x000fc400048070ff */
[----:B------:R-:W-:Y:S02]  /*1ab0*/  ISETP.LT.U32.AND P0, PT, R7, 0x20, P0 ;  /* 0x000000200700780c */ /* 0x000fe40000701070 */
[----:B------:R-:W-:Y:S02]  /*1ac0*/  LOP3.LUT R5, R3, 0x10, RZ, 0x3c, !PT ;  /* 0x0000001003057812 */ /* 0x000fe400078e3cff */
[----:B------:R-:W-:Y:S02]  /*1ad0*/  F2FP.SATFINITE.E4M3.F32.PACK_AB_MERGE_C R40, R41, R40, RZ ;  /* 0x000000282928723e */ /* 0x000fe400048070ff */
[----:B------:R-:W-:Y:S02]  /*1ae0*/  F2FP.SATFINITE.E4M3.F32.PACK_AB_MERGE_C R42, R43, R42, RZ ;  /* 0x0000002a2b2a723e */ /* 0x000fe400048070ff */
[----:B------:R-:W-:Y:S02]  /*1af0*/  F2FP.SATFINITE.E4M3.F32.PACK_AB_MERGE_C R44, R45, R44, RZ ;  /* 0x0000002c2d2c723e */ /* 0x000fe400048070ff */
[----:B------:R-:W-:-:S02]  /*1b00*/  F2FP.SATFINITE.E4M3.F32.PACK_AB_MERGE_C R46, R47, R46, RZ ;  /* 0x0000002e2f2e723e */ /* 0x000fc400048070ff */
[----:B------:R-:W-:Y:S01]  /*1b10*/  LOP3.LUT R7, R3, 0x20, RZ, 0x3c, !PT ;  /* 0x0000002003077812 */ /* 0x000fe200078e3cff */
[----:B------:R-:W-:Y:S01]  /*1b20*/  VOTEU.ANY UP0, P0 ;  /* 0x00000000003f7886 */ /* 0x000fe20000000100 */
[----:B------:R-:W-:Y:S01]  /*1b30*/  F2FP.SATFINITE.E4M3.F32.PACK_AB_MERGE_C R48, R49, R48, RZ ;  /* 0x000000303130723e */ /* 0x000fe200048070ff */
[----:B------:R-:W-:Y:S01]  /*1b40*/  VOTEU.ANY UP1, P0 ;  /* 0x00000000003f7886 */ /* 0x000fe20000020100 */
[----:B------:R-:W-:Y:S02]  /*1b50*/  F2FP.SATFINITE.E4M3.F32.PACK_AB_MERGE_C R50, R51, R50, RZ ;  /* 0x000000323332723e */ /* 0x000fe400048070ff */
[----:B------:R-:W-:Y:S01]  /*1b60*/  F2FP.SATFINITE.E4M3.F32.PACK_AB_MERGE_C R52, R53, R52, RZ ;  /* 0x000000343534723e */ /* 0x000fe200048070ff */
[----:B--2---:R-:W-:Y:S01]  /*1b70*/  @UP0 UMOV UR6, UR28 ;  /* 0x0000001c00060c82 */ /* 0x004fe20008000000 */
[----:B------:R-:W-:Y:S01]  /*1b80*/  F2FP.SATFINITE.E4M3.F32.PACK_AB_MERGE_C R54, R55, R54, RZ ;  /* 0x000000363736723e */ /* 0x000fe200048070ff */
[----:B------:R-:W1:Y:S01]  /*1b90*/  @!P2 SYNCS.CCTL.IV [UR16+0xc008] ;  /* 0x00c00800ff00a9b1 */ /* 0x000e620008000010 */
[----:B------:R-:W-:Y:S01]  /*1ba0*/  LOP3.LUT R9, R3, 0x30, RZ, 0x3c, !PT ;  /* 0x0000003003097812 */ /* 0x000fe200078e3cff */
[----:B-1----:R-:W-:Y:S01]  /*1bb0*/  STS.U16 [R3+UR16], R24 ;  /* 0x0000001803007988 */ /* 0x002fe20008000410 */
[----:B------:R-:W-:-:S03]  /*1bc0*/  @UP0 UMOV UR7, UR29 ;  /* 0x0000001d00070c82 */ /* 0x000fc60008000000 */
[----:B------:R-:W-:Y:S04]  /*1bd0*/  STS.U16 [R3+UR16+0x200], R26 ;  /* 0x0002001a03007988 */ /* 0x000fe80008000410 */
[----:B------:R-:W-:Y:S04]  /*1be0*/  STS.U16 [R3+UR16+0x8], R28 ;  /* 0x0000081c03007988 */ /* 0x000fe80008000410 */
[----:B------:R-:W-:Y:S04]  /*1bf0*/  STS.U16 [R3+UR16+0x208], R30 ;  /* 0x0002081e03007988 */ /* 0x000fe80008000410 */
[----:B------:R-:W-:Y:S04]  /*1c00*/  STS.U16 [R5+UR16], R32 ;  /* 0x0000002005007988 */ /* 0x000fe80008000410 */
        /* <DEDUP_REMOVED lines=10> */
[----:B------:R-:W-:Y:S01]  /*1cb0*/  STS.U16 [R9+UR16+0x208], R54 ;  /* 0x0002083609007988 */ /* 0x000fe20008000410 */
[----:B------:R1:W-:Y:S06]  /*1cc0*/  MEMBAR.ALL.CTA ;  /* 0x0000000000007992 */ /* 0x0003ec0000008000 */
[----:B-1----:R-:W1:Y:S02]  /*1cd0*/  FENCE.VIEW.ASYNC.S ;  /* 0x00000000000073c6 */ /* 0x002e640000000000 */
[----:B-1----:R-:W-:Y:S06]  /*1ce0*/  BAR.SYNC.DEFER_BLOCKING 0x0 ;  /* 0x0000000000007b1d */ /* 0x002fec0000010000 */
[----:B------:R1:W-:Y:S01]  /*1cf0*/  @UP1 UTMASTG.2D [UR16], [UR6] ;  /* 0x00000010060013b5 */ /* 0x0003e20008008000 */
[----:B------:R0:W-:Y:S01]  /*1d00*/  UTMACMDFLUSH ;  /* 0x00000000000079b7 */ /* 0x0001e20000000000 */
[----:B------:R-:W-:-:S04]  /*1d10*/  DEPBAR.LE SB0, 0x0 ;  /* 0x000080000000791a */ /* 0x000fc80000000000 */
[----:B------:R-:W-:Y:S06]  /*1d20*/  BAR.SYNC.DEFER_BLOCKING 0x0 ;  /* 0x0000000000007b1d */ /* 0x000fec0000010000 */
[----:B-1----:R-:W-:Y:S05]  /*1d30*/  EXIT ;  /* 0x000000000000794d */ /* 0x002fea0003800000 */
.L_x_49:
[----:B------:R-:W1:Y:S02]  /*1d40*/  SYNCS.PHASECHK.TRANS64.TRYWAIT P0, [UR20+0xc000], R2 ;  /* 0x00c00002ff0075a7 */ /* 0x000e640008000154 */
[----:B-1----:R-:W-:Y:S05]  /*1d50*/  @!P0 BRA `(.L_x_49) ;  /* 0xfffffffc00f88947 */ /* 0x002fea000383ffff */
[----:B------:R-:W-:Y:S05]  /*1d60*/  BRA `(.L_x_51) ;  /* 0xfffffff800787947 */ /* 0x000fea000383ffff */
.L_x_52:
[----:B------:R-:W-:-:S00]  /*1d70*/  BRA `(.L_x_52) ;  /* 0xfffffffc00fc7947 */ /* 0x000fc0000383ffff */
[----:B------:R-:W-:-:S00]  /*1d80*/  NOP ;  /* 0x0000000000007918 */ /* 0x000fc00000000000 */
[----:B------:R-:W-:-:S00]  /*1d90*/  NOP ;  /* 0x0000000000007918 */ /* 0x000fc00000000000 */
[----:B------:R-:W-:-:S00]  /*1da0*/  NOP ;  /* 0x0000000000007918 */ /* 0x000fc00000000000 */
[----:B------:R-:W-:-:S00]  /*1db0*/  NOP ;  /* 0x0000000000007918 */ /* 0x000fc00000000000 */
[----:B------:R-:W-:-:S00]  /*1dc0*/  NOP ;  /* 0x0000000000007918 */ /* 0x000fc00000000000 */
[----:B------:R-:W-:-:S00]  /*1dd0*/  NOP ;  /* 0x0000000000007918 */ /* 0x000fc00000000000 */
[----:B------:R-:W-:-:S00]  /*1de0*/  NOP ;  /* 0x0000000000007918 */ /* 0x000fc00000000000 */
[----:B------:R-:W-:-:S00]  /*1df0*/  NOP ;  /* 0x0000000000007918 */ /* 0x000fc00000000000 */
.L_x_53:


//--------------------- .nv.shared.gluon_wgmma    --------------------------
	.section	.nv.shared.gluon_wgmma,"aw",@nobits
	.sectionflags	@""
	.align	16
	.zero		1024


//--------------------- .nv.shared.reserved.0     --------------------------
	.section	.nv.shared.reserved.0,"aw",@nobits
	.weak		__nv_reservedSMEM_offset_0_alias
	.size		__nv_reservedSMEM_offset_0_alias, 0, 0
	.other		__nv_reservedSMEM_offset_0_alias,@"STO_CUDA_RESERVED_SHARED STV_DEFAULT"
__nv_reservedSMEM_offset_0_alias:
	.zero		0


//--------------------- .nv.constant0.gluon_wgmma --------------------------
	.section	.nv.constant0.gluon_wgmma,"a",@progbits
	.sectionflags	@""
	.align	4
.nv.constant0.gluon_wgmma:
	.zero		608


//--------------------- SYMBOLS --------------------------

	.type		.nv.reservedSmem.offset0,@object
	.size		.nv.reservedSmem.offset0,0x4
